//
// Generated by NVIDIA NVVM Compiler
//
// Compiler Build ID: CL-36424714
// Cuda compilation tools, release 13.0, V13.0.88
// Based on NVVM 20.0.0
//

.version 9.0
.target sm_100
.address_size 64

	// .globl	_Z9naiveGemmPKfS0_Pfiii
.extern .shared .align 16 .b8 sharedB[];

.visible .entry _Z9naiveGemmPKfS0_Pfiii(
	.param .u64 .ptr .align 1 _Z9naiveGemmPKfS0_Pfiii_param_0,
	.param .u64 .ptr .align 1 _Z9naiveGemmPKfS0_Pfiii_param_1,
	.param .u64 .ptr .align 1 _Z9naiveGemmPKfS0_Pfiii_param_2,
	.param .u32 _Z9naiveGemmPKfS0_Pfiii_param_3,
	.param .u32 _Z9naiveGemmPKfS0_Pfiii_param_4,
	.param .u32 _Z9naiveGemmPKfS0_Pfiii_param_5
)
{
	.reg .pred 	%p<13>;
	.reg .b32 	%r<41>;
	.reg .b32 	%f<68>;
	.reg .b64 	%rd<53>;

	ld.param.u64 	%rd7, [_Z9naiveGemmPKfS0_Pfiii_param_0];
	ld.param.u64 	%rd8, [_Z9naiveGemmPKfS0_Pfiii_param_1];
	ld.param.u64 	%rd6, [_Z9naiveGemmPKfS0_Pfiii_param_2];
	ld.param.u32 	%r20, [_Z9naiveGemmPKfS0_Pfiii_param_3];
	ld.param.u32 	%r18, [_Z9naiveGemmPKfS0_Pfiii_param_4];
	ld.param.u32 	%r19, [_Z9naiveGemmPKfS0_Pfiii_param_5];
	cvta.to.global.u64 	%rd1, %rd8;
	cvta.to.global.u64 	%rd2, %rd7;
	mov.u32 	%r21, %ctaid.y;
	mov.u32 	%r22, %ntid.y;
	mov.u32 	%r23, %tid.y;
	mad.lo.s32 	%r1, %r21, %r22, %r23;
	mov.u32 	%r24, %ctaid.x;
	mov.u32 	%r25, %ntid.x;
	mov.u32 	%r26, %tid.x;
	mad.lo.s32 	%r2, %r24, %r25, %r26;
	setp.ge.s32 	%p1, %r1, %r20;
	setp.ge.s32 	%p2, %r2, %r18;
	or.pred  	%p3, %p1, %p2;
	@%p3 bra 	$L__BB0_14;
	setp.lt.s32 	%p4, %r19, 1;
	mov.f32 	%f67, 0f00000000;
	@%p4 bra 	$L__BB0_13;
	mul.lo.s32 	%r3, %r19, %r1;
	and.b32  	%r4, %r19, 7;
	setp.lt.u32 	%p5, %r19, 8;
	mov.f32 	%f67, 0f00000000;
	mov.b32 	%r39, 0;
	@%p5 bra 	$L__BB0_5;
	and.b32  	%r39, %r19, 2147483640;
	neg.s32 	%r37, %r39;
	shl.b32 	%r7, %r18, 3;
	mul.wide.u32 	%rd9, %r3, 4;
	add.s64 	%rd10, %rd9, %rd2;
	add.s64 	%rd52, %rd10, 16;
	mov.f32 	%f67, 0f00000000;
	mul.wide.s32 	%rd13, %r18, 4;
	mov.u32 	%r36, %r2;
$L__BB0_4:
	.pragma "nounroll";
	ld.global.nc.f32 	%f17, [%rd52+-16];
	mul.wide.s32 	%rd11, %r36, 4;
	add.s64 	%rd12, %rd1, %rd11;
	ld.global.nc.f32 	%f18, [%rd12];
	fma.rn.f32 	%f19, %f17, %f18, %f67;
	ld.global.nc.f32 	%f20, [%rd52+-12];
	add.s64 	%rd14, %rd12, %rd13;
	ld.global.nc.f32 	%f21, [%rd14];
	fma.rn.f32 	%f22, %f20, %f21, %f19;
	ld.global.nc.f32 	%f23, [%rd52+-8];
	add.s64 	%rd15, %rd14, %rd13;
	ld.global.nc.f32 	%f24, [%rd15];
	fma.rn.f32 	%f25, %f23, %f24, %f22;
	ld.global.nc.f32 	%f26, [%rd52+-4];
	add.s64 	%rd16, %rd15, %rd13;
	ld.global.nc.f32 	%f27, [%rd16];
	fma.rn.f32 	%f28, %f26, %f27, %f25;
	ld.global.nc.f32 	%f29, [%rd52];
	add.s64 	%rd17, %rd16, %rd13;
	ld.global.nc.f32 	%f30, [%rd17];
	fma.rn.f32 	%f31, %f29, %f30, %f28;
	ld.global.nc.f32 	%f32, [%rd52+4];
	add.s64 	%rd18, %rd17, %rd13;
	ld.global.nc.f32 	%f33, [%rd18];
	fma.rn.f32 	%f34, %f32, %f33, %f31;
	ld.global.nc.f32 	%f35, [%rd52+8];
	add.s64 	%rd19, %rd18, %rd13;
	ld.global.nc.f32 	%f36, [%rd19];
	fma.rn.f32 	%f37, %f35, %f36, %f34;
	ld.global.nc.f32 	%f38, [%rd52+12];
	add.s64 	%rd20, %rd19, %rd13;
	ld.global.nc.f32 	%f39, [%rd20];
	fma.rn.f32 	%f67, %f38, %f39, %f37;
	add.s32 	%r37, %r37, 8;
	add.s32 	%r36, %r36, %r7;
	add.s64 	%rd52, %rd52, 32;
	setp.ne.s32 	%p6, %r37, 0;
	@%p6 bra 	$L__BB0_4;
$L__BB0_5:
	setp.eq.s32 	%p7, %r4, 0;
	@%p7 bra 	$L__BB0_13;
	and.b32  	%r13, %r19, 3;
	setp.lt.u32 	%p8, %r4, 4;
	@%p8 bra 	$L__BB0_8;
	add.s32 	%r28, %r39, %r3;
	mul.wide.u32 	%rd21, %r28, 4;
	add.s64 	%rd22, %rd2, %rd21;
	ld.global.nc.f32 	%f41, [%rd22];
	mad.lo.s32 	%r29, %r39, %r18, %r2;
	mul.wide.s32 	%rd23, %r29, 4;
	add.s64 	%rd24, %rd1, %rd23;
	ld.global.nc.f32 	%f42, [%rd24];
	fma.rn.f32 	%f43, %f41, %f42, %f67;
	cvt.u64.u32 	%rd25, %r3;
	cvt.u64.u32 	%rd26, %r39;
	add.s64 	%rd27, %rd26, %rd25;
	shl.b64 	%rd28, %rd27, 2;
	add.s64 	%rd29, %rd2, %rd28;
	ld.global.nc.f32 	%f44, [%rd29+4];
	mul.wide.s32 	%rd30, %r18, 4;
	add.s64 	%rd31, %rd24, %rd30;
	ld.global.nc.f32 	%f45, [%rd31];
	fma.rn.f32 	%f46, %f44, %f45, %f43;
	ld.global.nc.f32 	%f47, [%rd29+8];
	add.s64 	%rd32, %rd31, %rd30;
	ld.global.nc.f32 	%f48, [%rd32];
	fma.rn.f32 	%f49, %f47, %f48, %f46;
	ld.global.nc.f32 	%f50, [%rd29+12];
	add.s64 	%rd33, %rd32, %rd30;
	ld.global.nc.f32 	%f51, [%rd33];
	fma.rn.f32 	%f67, %f50, %f51, %f49;
	add.s32 	%r39, %r39, 4;
$L__BB0_8:
	setp.eq.s32 	%p9, %r13, 0;
	@%p9 bra 	$L__BB0_13;
	setp.eq.s32 	%p10, %r13, 1;
	@%p10 bra 	$L__BB0_11;
	add.s32 	%r30, %r39, %r3;
	mul.wide.u32 	%rd34, %r30, 4;
	add.s64 	%rd35, %rd2, %rd34;
	ld.global.nc.f32 	%f53, [%rd35];
	mad.lo.s32 	%r31, %r39, %r18, %r2;
	mul.wide.s32 	%rd36, %r31, 4;
	add.s64 	%rd37, %rd1, %rd36;
	ld.global.nc.f32 	%f54, [%rd37];
	fma.rn.f32 	%f55, %f53, %f54, %f67;
	cvt.u64.u32 	%rd38, %r3;
	cvt.u64.u32 	%rd39, %r39;
	add.s64 	%rd40, %rd39, %rd38;
	shl.b64 	%rd41, %rd40, 2;
	add.s64 	%rd42, %rd2, %rd41;
	ld.global.nc.f32 	%f56, [%rd42+4];
	mul.wide.s32 	%rd43, %r18, 4;
	add.s64 	%rd44, %rd37, %rd43;
	ld.global.nc.f32 	%f57, [%rd44];
	fma.rn.f32 	%f67, %f56, %f57, %f55;
	add.s32 	%r39, %r39, 2;
$L__BB0_11:
	and.b32  	%r32, %r19, 1;
	setp.eq.b32 	%p11, %r32, 1;
	not.pred 	%p12, %p11;
	@%p12 bra 	$L__BB0_13;
	add.s32 	%r33, %r39, %r3;
	mul.wide.u32 	%rd45, %r33, 4;
	add.s64 	%rd46, %rd2, %rd45;
	ld.global.nc.f32 	%f58, [%rd46];
	mad.lo.s32 	%r34, %r39, %r18, %r2;
	mul.wide.s32 	%rd47, %r34, 4;
	add.s64 	%rd48, %rd1, %rd47;
	ld.global.nc.f32 	%f59, [%rd48];
	fma.rn.f32 	%f67, %f58, %f59, %f67;
$L__BB0_13:
	mad.lo.s32 	%r35, %r18, %r1, %r2;
	cvta.to.global.u64 	%rd49, %rd6;
	mul.wide.s32 	%rd50, %r35, 4;
	add.s64 	%rd51, %rd49, %rd50;
	st.global.f32 	[%rd51], %f67;
$L__BB0_14:
	ret;

}
	// .globl	_Z12colTiledGemmILi16ELi16EEvPKfS1_Pfiii
.visible .entry _Z12colTiledGemmILi16ELi16EEvPKfS1_Pfiii(
	.param .u64 .ptr .align 1 _Z12colTiledGemmILi16ELi16EEvPKfS1_Pfiii_param_0,
	.param .u64 .ptr .align 1 _Z12colTiledGemmILi16ELi16EEvPKfS1_Pfiii_param_1,
	.param .u64 .ptr .align 1 _Z12colTiledGemmILi16ELi16EEvPKfS1_Pfiii_param_2,
	.param .u32 _Z12colTiledGemmILi16ELi16EEvPKfS1_Pfiii_param_3,
	.param .u32 _Z12colTiledGemmILi16ELi16EEvPKfS1_Pfiii_param_4,
	.param .u32 _Z12colTiledGemmILi16ELi16EEvPKfS1_Pfiii_param_5
)
{
	.reg .pred 	%p<24>;
	.reg .b32 	%r<137>;
	.reg .b32 	%f<132>;
	.reg .b64 	%rd<44>;

	ld.param.u64 	%rd10, [_Z12colTiledGemmILi16ELi16EEvPKfS1_Pfiii_param_0];
	ld.param.u64 	%rd11, [_Z12colTiledGemmILi16ELi16EEvPKfS1_Pfiii_param_1];
	ld.param.u64 	%rd9, [_Z12colTiledGemmILi16ELi16EEvPKfS1_Pfiii_param_2];
	ld.param.u32 	%r52, [_Z12colTiledGemmILi16ELi16EEvPKfS1_Pfiii_param_3];
	ld.param.u32 	%r53, [_Z12colTiledGemmILi16ELi16EEvPKfS1_Pfiii_param_4];
	ld.param.u32 	%r54, [_Z12colTiledGemmILi16ELi16EEvPKfS1_Pfiii_param_5];
	cvta.to.global.u64 	%rd1, %rd11;
	cvta.to.global.u64 	%rd2, %rd10;
	mov.u32 	%r55, %ctaid.y;
	mov.u32 	%r56, %ntid.y;
	mov.u32 	%r57, %tid.y;
	mad.lo.s32 	%r1, %r55, %r56, %r57;
	mov.u32 	%r58, %ctaid.x;
	shl.b32 	%r2, %r58, 4;
	mov.u32 	%r3, %tid.x;
	add.s32 	%r4, %r2, %r3;
	mov.u32 	%r59, %ntid.x;
	mad.lo.s32 	%r128, %r57, %r59, %r3;
	mul.lo.s32 	%r6, %r59, %r56;
	shl.b32 	%r7, %r54, 4;
	setp.ge.s32 	%p1, %r128, %r7;
	@%p1 bra 	$L__BB1_17;
	add.s32 	%r60, %r128, %r6;
	max.u32 	%r61, %r7, %r60;
	setp.lt.u32 	%p2, %r60, %r7;
	selp.u32 	%r62, 1, 0, %p2;
	add.s32 	%r63, %r60, %r62;
	sub.s32 	%r64, %r61, %r63;
	div.u32 	%r65, %r64, %r6;
	add.s32 	%r8, %r65, %r62;
	and.b32  	%r66, %r8, 3;
	setp.eq.s32 	%p3, %r66, 3;
	@%p3 bra 	$L__BB1_6;
	add.s32 	%r67, %r8, 1;
	and.b32  	%r68, %r67, 3;
	neg.s32 	%r126, %r68;
$L__BB1_3:
	.pragma "nounroll";
	and.b32  	%r12, %r128, 15;
	add.s32 	%r13, %r12, %r2;
	setp.ge.s32 	%p4, %r13, %r53;
	mov.f32 	%f118, 0f00000000;
	@%p4 bra 	$L__BB1_5;
	shr.u32 	%r69, %r128, 4;
	mad.lo.s32 	%r70, %r69, %r53, %r13;
	mul.wide.s32 	%rd12, %r70, 4;
	add.s64 	%rd13, %rd1, %rd12;
	ld.global.nc.f32 	%f118, [%rd13];
$L__BB1_5:
	and.b32  	%r71, %r128, 1073741808;
	or.b32  	%r72, %r71, %r12;
	shl.b32 	%r73, %r72, 2;
	mov.u32 	%r74, sharedB;
	add.s32 	%r75, %r74, %r73;
	st.shared.f32 	[%r75], %f118;
	add.s32 	%r128, %r128, %r6;
	add.s32 	%r126, %r126, 1;
	setp.ne.s32 	%p5, %r126, 0;
	@%p5 bra 	$L__BB1_3;
$L__BB1_6:
	setp.lt.u32 	%p6, %r8, 3;
	@%p6 bra 	$L__BB1_17;
	mov.u32 	%r81, sharedB;
$L__BB1_8:
	and.b32  	%r18, %r128, 15;
	add.s32 	%r19, %r18, %r2;
	setp.ge.s32 	%p7, %r19, %r53;
	mov.f32 	%f119, 0f00000000;
	@%p7 bra 	$L__BB1_10;
	shr.u32 	%r76, %r128, 4;
	mad.lo.s32 	%r77, %r76, %r53, %r19;
	mul.wide.s32 	%rd14, %r77, 4;
	add.s64 	%rd15, %rd1, %rd14;
	ld.global.nc.f32 	%f119, [%rd15];
$L__BB1_10:
	and.b32  	%r78, %r128, 1073741808;
	or.b32  	%r79, %r78, %r18;
	shl.b32 	%r80, %r79, 2;
	add.s32 	%r82, %r81, %r80;
	st.shared.f32 	[%r82], %f119;
	add.s32 	%r20, %r128, %r6;
	and.b32  	%r21, %r20, 15;
	add.s32 	%r22, %r21, %r2;
	setp.ge.s32 	%p8, %r22, %r53;
	mov.f32 	%f120, 0f00000000;
	@%p8 bra 	$L__BB1_12;
	shr.u32 	%r83, %r20, 4;
	mad.lo.s32 	%r84, %r83, %r53, %r22;
	mul.wide.s32 	%rd16, %r84, 4;
	add.s64 	%rd17, %rd1, %rd16;
	ld.global.nc.f32 	%f120, [%rd17];
$L__BB1_12:
	and.b32  	%r85, %r20, 1073741808;
	or.b32  	%r86, %r85, %r21;
	shl.b32 	%r87, %r86, 2;
	add.s32 	%r89, %r81, %r87;
	st.shared.f32 	[%r89], %f120;
	add.s32 	%r23, %r20, %r6;
	and.b32  	%r24, %r23, 15;
	add.s32 	%r25, %r24, %r2;
	setp.ge.s32 	%p9, %r25, %r53;
	mov.f32 	%f121, 0f00000000;
	@%p9 bra 	$L__BB1_14;
	shr.u32 	%r90, %r23, 4;
	mad.lo.s32 	%r91, %r90, %r53, %r25;
	mul.wide.s32 	%rd18, %r91, 4;
	add.s64 	%rd19, %rd1, %rd18;
	ld.global.nc.f32 	%f121, [%rd19];
$L__BB1_14:
	and.b32  	%r92, %r23, 1073741808;
	or.b32  	%r93, %r92, %r24;
	shl.b32 	%r94, %r93, 2;
	add.s32 	%r96, %r81, %r94;
	st.shared.f32 	[%r96], %f121;
	add.s32 	%r26, %r23, %r6;
	and.b32  	%r27, %r26, 15;
	add.s32 	%r28, %r27, %r2;
	setp.ge.s32 	%p10, %r28, %r53;
	mov.f32 	%f122, 0f00000000;
	@%p10 bra 	$L__BB1_16;
	shr.u32 	%r97, %r26, 4;
	mad.lo.s32 	%r98, %r97, %r53, %r28;
	mul.wide.s32 	%rd20, %r98, 4;
	add.s64 	%rd21, %rd1, %rd20;
	ld.global.nc.f32 	%f122, [%rd21];
$L__BB1_16:
	and.b32  	%r99, %r26, 1073741808;
	or.b32  	%r100, %r99, %r27;
	shl.b32 	%r101, %r100, 2;
	add.s32 	%r103, %r81, %r101;
	st.shared.f32 	[%r103], %f122;
	add.s32 	%r128, %r26, %r6;
	setp.lt.s32 	%p11, %r128, %r7;
	@%p11 bra 	$L__BB1_8;
$L__BB1_17:
	bar.sync 	0;
	setp.ge.s32 	%p12, %r1, %r52;
	setp.ge.s32 	%p13, %r4, %r53;
	or.pred  	%p14, %p12, %p13;
	@%p14 bra 	$L__BB1_32;
	setp.lt.s32 	%p15, %r54, 1;
	mov.f32 	%f131, 0f00000000;
	@%p15 bra 	$L__BB1_31;
	mul.lo.s32 	%r30, %r54, %r1;
	and.b32  	%r31, %r54, 15;
	setp.lt.u32 	%p16, %r54, 16;
	mov.f32 	%f131, 0f00000000;
	mov.b32 	%r133, 0;
	@%p16 bra 	$L__BB1_22;
	and.b32  	%r133, %r54, 2147483632;
	neg.s32 	%r131, %r133;
	mul.wide.u32 	%rd22, %r30, 4;
	add.s64 	%rd23, %rd22, %rd2;
	add.s64 	%rd42, %rd23, 32;
	shl.b32 	%r105, %r3, 2;
	mov.u32 	%r106, sharedB;
	add.s32 	%r107, %r105, %r106;
	add.s32 	%r130, %r107, 512;
	mov.f32 	%f131, 0f00000000;
$L__BB1_21:
	.pragma "nounroll";
	ld.global.nc.f32 	%f33, [%rd42+-32];
	ld.shared.f32 	%f34, [%r130+-512];
	fma.rn.f32 	%f35, %f33, %f34, %f131;
	ld.global.nc.f32 	%f36, [%rd42+-28];
	ld.shared.f32 	%f37, [%r130+-448];
	fma.rn.f32 	%f38, %f36, %f37, %f35;
	ld.global.nc.f32 	%f39, [%rd42+-24];
	ld.shared.f32 	%f40, [%r130+-384];
	fma.rn.f32 	%f41, %f39, %f40, %f38;
	ld.global.nc.f32 	%f42, [%rd42+-20];
	ld.shared.f32 	%f43, [%r130+-320];
	fma.rn.f32 	%f44, %f42, %f43, %f41;
	ld.global.nc.f32 	%f45, [%rd42+-16];
	ld.shared.f32 	%f46, [%r130+-256];
	fma.rn.f32 	%f47, %f45, %f46, %f44;
	ld.global.nc.f32 	%f48, [%rd42+-12];
	ld.shared.f32 	%f49, [%r130+-192];
	fma.rn.f32 	%f50, %f48, %f49, %f47;
	ld.global.nc.f32 	%f51, [%rd42+-8];
	ld.shared.f32 	%f52, [%r130+-128];
	fma.rn.f32 	%f53, %f51, %f52, %f50;
	ld.global.nc.f32 	%f54, [%rd42+-4];
	ld.shared.f32 	%f55, [%r130+-64];
	fma.rn.f32 	%f56, %f54, %f55, %f53;
	ld.global.nc.f32 	%f57, [%rd42];
	ld.shared.f32 	%f58, [%r130];
	fma.rn.f32 	%f59, %f57, %f58, %f56;
	ld.global.nc.f32 	%f60, [%rd42+4];
	ld.shared.f32 	%f61, [%r130+64];
	fma.rn.f32 	%f62, %f60, %f61, %f59;
	ld.global.nc.f32 	%f63, [%rd42+8];
	ld.shared.f32 	%f64, [%r130+128];
	fma.rn.f32 	%f65, %f63, %f64, %f62;
	ld.global.nc.f32 	%f66, [%rd42+12];
	ld.shared.f32 	%f67, [%r130+192];
	fma.rn.f32 	%f68, %f66, %f67, %f65;
	ld.global.nc.f32 	%f69, [%rd42+16];
	ld.shared.f32 	%f70, [%r130+256];
	fma.rn.f32 	%f71, %f69, %f70, %f68;
	ld.global.nc.f32 	%f72, [%rd42+20];
	ld.shared.f32 	%f73, [%r130+320];
	fma.rn.f32 	%f74, %f72, %f73, %f71;
	ld.global.nc.f32 	%f75, [%rd42+24];
	ld.shared.f32 	%f76, [%r130+384];
	fma.rn.f32 	%f77, %f75, %f76, %f74;
	ld.global.nc.f32 	%f78, [%rd42+28];
	ld.shared.f32 	%f79, [%r130+448];
	fma.rn.f32 	%f131, %f78, %f79, %f77;
	add.s32 	%r131, %r131, 16;
	add.s64 	%rd42, %rd42, 64;
	add.s32 	%r130, %r130, 1024;
	setp.ne.s32 	%p17, %r131, 0;
	@%p17 bra 	$L__BB1_21;
$L__BB1_22:
	setp.eq.s32 	%p18, %r31, 0;
	@%p18 bra 	$L__BB1_31;
	and.b32  	%r40, %r54, 7;
	setp.lt.u32 	%p19, %r31, 8;
	@%p19 bra 	$L__BB1_25;
	add.s32 	%r108, %r133, %r30;
	mul.wide.u32 	%rd24, %r108, 4;
	add.s64 	%rd25, %rd2, %rd24;
	ld.global.nc.f32 	%f81, [%rd25];
	shl.b32 	%r109, %r133, 4;
	add.s32 	%r110, %r109, %r3;
	shl.b32 	%r111, %r110, 2;
	mov.u32 	%r112, sharedB;
	add.s32 	%r113, %r112, %r111;
	ld.shared.f32 	%f82, [%r113];
	fma.rn.f32 	%f83, %f81, %f82, %f131;
	cvt.u64.u32 	%rd26, %r30;
	cvt.u64.u32 	%rd27, %r133;
	add.s64 	%rd28, %rd27, %rd26;
	shl.b64 	%rd29, %rd28, 2;
	add.s64 	%rd30, %rd2, %rd29;
	ld.global.nc.f32 	%f84, [%rd30+4];
	ld.shared.f32 	%f85, [%r113+64];
	fma.rn.f32 	%f86, %f84, %f85, %f83;
	ld.global.nc.f32 	%f87, [%rd30+8];
	ld.shared.f32 	%f88, [%r113+128];
	fma.rn.f32 	%f89, %f87, %f88, %f86;
	ld.global.nc.f32 	%f90, [%rd30+12];
	ld.shared.f32 	%f91, [%r113+192];
	fma.rn.f32 	%f92, %f90, %f91, %f89;
	ld.global.nc.f32 	%f93, [%rd30+16];
	ld.shared.f32 	%f94, [%r113+256];
	fma.rn.f32 	%f95, %f93, %f94, %f92;
	ld.global.nc.f32 	%f96, [%rd30+20];
	ld.shared.f32 	%f97, [%r113+320];
	fma.rn.f32 	%f98, %f96, %f97, %f95;
	ld.global.nc.f32 	%f99, [%rd30+24];
	ld.shared.f32 	%f100, [%r113+384];
	fma.rn.f32 	%f101, %f99, %f100, %f98;
	ld.global.nc.f32 	%f102, [%rd30+28];
	ld.shared.f32 	%f103, [%r113+448];
	fma.rn.f32 	%f131, %f102, %f103, %f101;
	add.s32 	%r133, %r133, 8;
$L__BB1_25:
	setp.eq.s32 	%p20, %r40, 0;
	@%p20 bra 	$L__BB1_31;
	and.b32  	%r43, %r54, 3;
	setp.lt.u32 	%p21, %r40, 4;
	@%p21 bra 	$L__BB1_28;
	add.s32 	%r114, %r133, %r30;
	mul.wide.u32 	%rd31, %r114, 4;
	add.s64 	%rd32, %rd2, %rd31;
	ld.global.nc.f32 	%f105, [%rd32];
	shl.b32 	%r115, %r133, 4;
	add.s32 	%r116, %r115, %r3;
	shl.b32 	%r117, %r116, 2;
	mov.u32 	%r118, sharedB;
	add.s32 	%r119, %r118, %r117;
	ld.shared.f32 	%f106, [%r119];
	fma.rn.f32 	%f107, %f105, %f106, %f131;
	cvt.u64.u32 	%rd33, %r30;
	cvt.u64.u32 	%rd34, %r133;
	add.s64 	%rd35, %rd34, %rd33;
	shl.b64 	%rd36, %rd35, 2;
	add.s64 	%rd37, %rd2, %rd36;
	ld.global.nc.f32 	%f108, [%rd37+4];
	ld.shared.f32 	%f109, [%r119+64];
	fma.rn.f32 	%f110, %f108, %f109, %f107;
	ld.global.nc.f32 	%f111, [%rd37+8];
	ld.shared.f32 	%f112, [%r119+128];
	fma.rn.f32 	%f113, %f111, %f112, %f110;
	ld.global.nc.f32 	%f114, [%rd37+12];
	ld.shared.f32 	%f115, [%r119+192];
	fma.rn.f32 	%f131, %f114, %f115, %f113;
	add.s32 	%r133, %r133, 4;
$L__BB1_28:
	setp.eq.s32 	%p22, %r43, 0;
	@%p22 bra 	$L__BB1_31;
	shl.b32 	%r120, %r133, 6;
	shl.b32 	%r121, %r3, 2;
	add.s32 	%r122, %r120, %r121;
	mov.u32 	%r123, sharedB;
	add.s32 	%r136, %r123, %r122;
	add.s32 	%r124, %r133, %r30;
	mul.wide.u32 	%rd38, %r124, 4;
	add.s64 	%rd43, %rd2, %rd38;
	neg.s32 	%r135, %r43;
$L__BB1_30:
	.pragma "nounroll";
	ld.global.nc.f32 	%f116, [%rd43];
	ld.shared.f32 	%f117, [%r136];
	fma.rn.f32 	%f131, %f116, %f117, %f131;
	add.s32 	%r136, %r136, 64;
	add.s64 	%rd43, %rd43, 4;
	add.s32 	%r135, %r135, 1;
	setp.ne.s32 	%p23, %r135, 0;
	@%p23 bra 	$L__BB1_30;
$L__BB1_31:
	mad.lo.s32 	%r125, %r53, %r1, %r4;
	cvta.to.global.u64 	%rd39, %rd9;
	mul.wide.s32 	%rd40, %r125, 4;
	add.s64 	%rd41, %rd39, %rd40;
	st.global.f32 	[%rd41], %f131;
$L__BB1_32:
	ret;

}
	// .globl	_Z18colTiledGemmUnrollILi16EEvPKfS1_Pfiii
.visible .entry _Z18colTiledGemmUnrollILi16EEvPKfS1_Pfiii(
	.param .u64 .ptr .align 1 _Z18colTiledGemmUnrollILi16EEvPKfS1_Pfiii_param_0,
	.param .u64 .ptr .align 1 _Z18colTiledGemmUnrollILi16EEvPKfS1_Pfiii_param_1,
	.param .u64 .ptr .align 1 _Z18colTiledGemmUnrollILi16EEvPKfS1_Pfiii_param_2,
	.param .u32 _Z18colTiledGemmUnrollILi16EEvPKfS1_Pfiii_param_3,
	.param .u32 _Z18colTiledGemmUnrollILi16EEvPKfS1_Pfiii_param_4,
	.param .u32 _Z18colTiledGemmUnrollILi16EEvPKfS1_Pfiii_param_5
)
{
	.reg .pred 	%p<29>;
	.reg .b32 	%r<196>;
	.reg .b32 	%f<203>;
	.reg .b64 	%rd<35>;

	ld.param.u64 	%rd7, [_Z18colTiledGemmUnrollILi16EEvPKfS1_Pfiii_param_0];
	ld.param.u64 	%rd8, [_Z18colTiledGemmUnrollILi16EEvPKfS1_Pfiii_param_1];
	ld.param.u64 	%rd6, [_Z18colTiledGemmUnrollILi16EEvPKfS1_Pfiii_param_2];
	ld.param.u32 	%r83, [_Z18colTiledGemmUnrollILi16EEvPKfS1_Pfiii_param_3];
	ld.param.u32 	%r84, [_Z18colTiledGemmUnrollILi16EEvPKfS1_Pfiii_param_4];
	ld.param.u32 	%r85, [_Z18colTiledGemmUnrollILi16EEvPKfS1_Pfiii_param_5];
	cvta.to.global.u64 	%rd1, %rd8;
	cvta.to.global.u64 	%rd2, %rd7;
	mov.u32 	%r86, %ctaid.y;
	mov.u32 	%r87, %ntid.y;
	mov.u32 	%r88, %tid.y;
	mad.lo.s32 	%r1, %r86, %r87, %r88;
	mov.u32 	%r89, %ctaid.x;
	shl.b32 	%r2, %r89, 4;
	mov.u32 	%r3, %tid.x;
	add.s32 	%r4, %r2, %r3;
	mov.u32 	%r90, %ntid.x;
	mad.lo.s32 	%r176, %r88, %r90, %r3;
	mul.lo.s32 	%r6, %r90, %r87;
	shl.b32 	%r7, %r85, 4;
	setp.ge.s32 	%p1, %r176, %r7;
	@%p1 bra 	$L__BB2_17;
	add.s32 	%r91, %r176, %r6;
	max.u32 	%r92, %r7, %r91;
	setp.lt.u32 	%p2, %r91, %r7;
	selp.u32 	%r93, 1, 0, %p2;
	add.s32 	%r94, %r91, %r93;
	sub.s32 	%r95, %r92, %r94;
	div.u32 	%r96, %r95, %r6;
	add.s32 	%r8, %r96, %r93;
	and.b32  	%r97, %r8, 3;
	setp.eq.s32 	%p3, %r97, 3;
	@%p3 bra 	$L__BB2_6;
	add.s32 	%r98, %r8, 1;
	and.b32  	%r99, %r98, 3;
	neg.s32 	%r174, %r99;
$L__BB2_3:
	.pragma "nounroll";
	and.b32  	%r12, %r176, 15;
	add.s32 	%r13, %r12, %r2;
	setp.ge.s32 	%p4, %r13, %r84;
	mov.f32 	%f184, 0f00000000;
	@%p4 bra 	$L__BB2_5;
	shr.u32 	%r100, %r176, 4;
	mad.lo.s32 	%r101, %r100, %r84, %r13;
	mul.wide.s32 	%rd9, %r101, 4;
	add.s64 	%rd10, %rd1, %rd9;
	ld.global.nc.f32 	%f184, [%rd10];
$L__BB2_5:
	and.b32  	%r102, %r176, 1073741808;
	or.b32  	%r103, %r102, %r12;
	shl.b32 	%r104, %r103, 2;
	mov.u32 	%r105, sharedB;
	add.s32 	%r106, %r105, %r104;
	st.shared.f32 	[%r106], %f184;
	add.s32 	%r176, %r176, %r6;
	add.s32 	%r174, %r174, 1;
	setp.ne.s32 	%p5, %r174, 0;
	@%p5 bra 	$L__BB2_3;
$L__BB2_6:
	setp.lt.u32 	%p6, %r8, 3;
	@%p6 bra 	$L__BB2_17;
	mov.u32 	%r112, sharedB;
$L__BB2_8:
	and.b32  	%r18, %r176, 15;
	add.s32 	%r19, %r18, %r2;
	setp.ge.s32 	%p7, %r19, %r84;
	mov.f32 	%f185, 0f00000000;
	@%p7 bra 	$L__BB2_10;
	shr.u32 	%r107, %r176, 4;
	mad.lo.s32 	%r108, %r107, %r84, %r19;
	mul.wide.s32 	%rd11, %r108, 4;
	add.s64 	%rd12, %rd1, %rd11;
	ld.global.nc.f32 	%f185, [%rd12];
$L__BB2_10:
	and.b32  	%r109, %r176, 1073741808;
	or.b32  	%r110, %r109, %r18;
	shl.b32 	%r111, %r110, 2;
	add.s32 	%r113, %r112, %r111;
	st.shared.f32 	[%r113], %f185;
	add.s32 	%r20, %r176, %r6;
	and.b32  	%r21, %r20, 15;
	add.s32 	%r22, %r21, %r2;
	setp.ge.s32 	%p8, %r22, %r84;
	mov.f32 	%f186, 0f00000000;
	@%p8 bra 	$L__BB2_12;
	shr.u32 	%r114, %r20, 4;
	mad.lo.s32 	%r115, %r114, %r84, %r22;
	mul.wide.s32 	%rd13, %r115, 4;
	add.s64 	%rd14, %rd1, %rd13;
	ld.global.nc.f32 	%f186, [%rd14];
$L__BB2_12:
	and.b32  	%r116, %r20, 1073741808;
	or.b32  	%r117, %r116, %r21;
	shl.b32 	%r118, %r117, 2;
	add.s32 	%r120, %r112, %r118;
	st.shared.f32 	[%r120], %f186;
	add.s32 	%r23, %r20, %r6;
	and.b32  	%r24, %r23, 15;
	add.s32 	%r25, %r24, %r2;
	setp.ge.s32 	%p9, %r25, %r84;
	mov.f32 	%f187, 0f00000000;
	@%p9 bra 	$L__BB2_14;
	shr.u32 	%r121, %r23, 4;
	mad.lo.s32 	%r122, %r121, %r84, %r25;
	mul.wide.s32 	%rd15, %r122, 4;
	add.s64 	%rd16, %rd1, %rd15;
	ld.global.nc.f32 	%f187, [%rd16];
$L__BB2_14:
	and.b32  	%r123, %r23, 1073741808;
	or.b32  	%r124, %r123, %r24;
	shl.b32 	%r125, %r124, 2;
	add.s32 	%r127, %r112, %r125;
	st.shared.f32 	[%r127], %f187;
	add.s32 	%r26, %r23, %r6;
	and.b32  	%r27, %r26, 15;
	add.s32 	%r28, %r27, %r2;
	setp.ge.s32 	%p10, %r28, %r84;
	mov.f32 	%f188, 0f00000000;
	@%p10 bra 	$L__BB2_16;
	shr.u32 	%r128, %r26, 4;
	mad.lo.s32 	%r129, %r128, %r84, %r28;
	mul.wide.s32 	%rd17, %r129, 4;
	add.s64 	%rd18, %rd1, %rd17;
	ld.global.nc.f32 	%f188, [%rd18];
$L__BB2_16:
	and.b32  	%r130, %r26, 1073741808;
	or.b32  	%r131, %r130, %r27;
	shl.b32 	%r132, %r131, 2;
	add.s32 	%r134, %r112, %r132;
	st.shared.f32 	[%r134], %f188;
	add.s32 	%r176, %r26, %r6;
	setp.lt.s32 	%p11, %r176, %r7;
	@%p11 bra 	$L__BB2_8;
$L__BB2_17:
	bar.sync 	0;
	setp.ge.s32 	%p12, %r1, %r83;
	setp.ge.s32 	%p13, %r4, %r84;
	or.pred  	%p14, %p12, %p13;
	@%p14 bra 	$L__BB2_39;
	setp.lt.s32 	%p15, %r85, 4;
	mov.b32 	%r190, 0;
	mov.f32 	%f202, 0f00000000;
	@%p15 bra 	$L__BB2_25;
	mul.lo.s32 	%r30, %r85, %r1;
	add.s32 	%r137, %r85, -4;
	shr.u32 	%r138, %r137, 2;
	and.b32  	%r31, %r137, -4;
	add.s32 	%r32, %r138, 1;
	and.b32  	%r33, %r32, 3;
	setp.lt.u32 	%p16, %r137, 12;
	mov.f32 	%f202, 0f00000000;
	mov.b32 	%r185, 0;
	@%p16 bra 	$L__BB2_22;
	and.b32  	%r140, %r32, 2147483644;
	neg.s32 	%r183, %r140;
	shl.b32 	%r141, %r3, 2;
	mov.u32 	%r142, sharedB;
	add.s32 	%r143, %r141, %r142;
	add.s32 	%r182, %r143, 512;
	mov.f32 	%f202, 0f00000000;
	mov.b32 	%r185, 0;
	mov.u32 	%r184, %r30;
$L__BB2_21:
	mul.wide.u32 	%rd19, %r184, 4;
	add.s64 	%rd20, %rd2, %rd19;
	ld.global.nc.f32 	%f40, [%rd20];
	ld.shared.f32 	%f41, [%r182+-512];
	fma.rn.f32 	%f42, %f40, %f41, %f202;
	ld.global.nc.f32 	%f43, [%rd20+4];
	ld.shared.f32 	%f44, [%r182+-448];
	fma.rn.f32 	%f45, %f43, %f44, %f42;
	ld.global.nc.f32 	%f46, [%rd20+8];
	ld.shared.f32 	%f47, [%r182+-384];
	fma.rn.f32 	%f48, %f46, %f47, %f45;
	ld.global.nc.f32 	%f49, [%rd20+12];
	ld.shared.f32 	%f50, [%r182+-320];
	fma.rn.f32 	%f51, %f49, %f50, %f48;
	ld.global.nc.f32 	%f52, [%rd20+16];
	ld.shared.f32 	%f53, [%r182+-256];
	fma.rn.f32 	%f54, %f52, %f53, %f51;
	ld.global.nc.f32 	%f55, [%rd20+20];
	ld.shared.f32 	%f56, [%r182+-192];
	fma.rn.f32 	%f57, %f55, %f56, %f54;
	ld.global.nc.f32 	%f58, [%rd20+24];
	ld.shared.f32 	%f59, [%r182+-128];
	fma.rn.f32 	%f60, %f58, %f59, %f57;
	ld.global.nc.f32 	%f61, [%rd20+28];
	ld.shared.f32 	%f62, [%r182+-64];
	fma.rn.f32 	%f63, %f61, %f62, %f60;
	ld.global.nc.f32 	%f64, [%rd20+32];
	ld.shared.f32 	%f65, [%r182];
	fma.rn.f32 	%f66, %f64, %f65, %f63;
	ld.global.nc.f32 	%f67, [%rd20+36];
	ld.shared.f32 	%f68, [%r182+64];
	fma.rn.f32 	%f69, %f67, %f68, %f66;
	ld.global.nc.f32 	%f70, [%rd20+40];
	ld.shared.f32 	%f71, [%r182+128];
	fma.rn.f32 	%f72, %f70, %f71, %f69;
	ld.global.nc.f32 	%f73, [%rd20+44];
	ld.shared.f32 	%f74, [%r182+192];
	fma.rn.f32 	%f75, %f73, %f74, %f72;
	ld.global.nc.f32 	%f76, [%rd20+48];
	ld.shared.f32 	%f77, [%r182+256];
	fma.rn.f32 	%f78, %f76, %f77, %f75;
	ld.global.nc.f32 	%f79, [%rd20+52];
	ld.shared.f32 	%f80, [%r182+320];
	fma.rn.f32 	%f81, %f79, %f80, %f78;
	ld.global.nc.f32 	%f82, [%rd20+56];
	ld.shared.f32 	%f83, [%r182+384];
	fma.rn.f32 	%f84, %f82, %f83, %f81;
	ld.global.nc.f32 	%f85, [%rd20+60];
	ld.shared.f32 	%f86, [%r182+448];
	fma.rn.f32 	%f202, %f85, %f86, %f84;
	add.s32 	%r185, %r185, 16;
	add.s32 	%r184, %r184, 16;
	add.s32 	%r183, %r183, 4;
	add.s32 	%r182, %r182, 1024;
	setp.eq.s32 	%p17, %r183, 0;
	@%p17 bra 	$L__BB2_22;
	bra.uni 	$L__BB2_21;
$L__BB2_22:
	add.s32 	%r190, %r31, 4;
	setp.eq.s32 	%p18, %r33, 0;
	@%p18 bra 	$L__BB2_25;
	neg.s32 	%r180, %r33;
	add.s32 	%r144, %r185, %r30;
	mul.wide.u32 	%rd21, %r144, 4;
	add.s64 	%rd22, %rd21, %rd2;
	add.s64 	%rd34, %rd22, 8;
	shl.b32 	%r145, %r185, 6;
	shl.b32 	%r146, %r3, 2;
	add.s32 	%r147, %r145, %r146;
	mov.u32 	%r148, sharedB;
	add.s32 	%r149, %r147, %r148;
	add.s32 	%r179, %r149, 128;
$L__BB2_24:
	.pragma "nounroll";
	ld.global.nc.f32 	%f87, [%rd34+-8];
	ld.shared.f32 	%f88, [%r179+-128];
	fma.rn.f32 	%f89, %f87, %f88, %f202;
	ld.global.nc.f32 	%f90, [%rd34+-4];
	ld.shared.f32 	%f91, [%r179+-64];
	fma.rn.f32 	%f92, %f90, %f91, %f89;
	ld.global.nc.f32 	%f93, [%rd34];
	ld.shared.f32 	%f94, [%r179];
	fma.rn.f32 	%f95, %f93, %f94, %f92;
	ld.global.nc.f32 	%f96, [%rd34+4];
	ld.shared.f32 	%f97, [%r179+64];
	fma.rn.f32 	%f202, %f96, %f97, %f95;
	add.s32 	%r180, %r180, 1;
	setp.ne.s32 	%p19, %r180, 0;
	add.s64 	%rd34, %rd34, 16;
	add.s32 	%r179, %r179, 256;
	@%p19 bra 	$L__BB2_24;
$L__BB2_25:
	setp.ge.s32 	%p20, %r190, %r85;
	@%p20 bra 	$L__BB2_38;
	mul.lo.s32 	%r45, %r85, %r1;
	sub.s32 	%r46, %r85, %r190;
	and.b32  	%r47, %r46, 15;
	sub.s32 	%r150, %r190, %r85;
	setp.gt.u32 	%p21, %r150, -16;
	@%p21 bra 	$L__BB2_29;
	and.b32  	%r151, %r46, -16;
	neg.s32 	%r188, %r151;
	add.s32 	%r187, %r190, %r45;
	shl.b32 	%r152, %r190, 6;
	shl.b32 	%r153, %r3, 2;
	add.s32 	%r154, %r152, %r153;
	mov.u32 	%r155, sharedB;
	add.s32 	%r156, %r154, %r155;
	add.s32 	%r186, %r156, 512;
$L__BB2_28:
	.pragma "nounroll";
	mul.wide.s32 	%rd23, %r187, 4;
	add.s64 	%rd24, %rd2, %rd23;
	ld.global.nc.f32 	%f99, [%rd24];
	ld.shared.f32 	%f100, [%r186+-512];
	fma.rn.f32 	%f101, %f99, %f100, %f202;
	ld.global.nc.f32 	%f102, [%rd24+4];
	ld.shared.f32 	%f103, [%r186+-448];
	fma.rn.f32 	%f104, %f102, %f103, %f101;
	ld.global.nc.f32 	%f105, [%rd24+8];
	ld.shared.f32 	%f106, [%r186+-384];
	fma.rn.f32 	%f107, %f105, %f106, %f104;
	ld.global.nc.f32 	%f108, [%rd24+12];
	ld.shared.f32 	%f109, [%r186+-320];
	fma.rn.f32 	%f110, %f108, %f109, %f107;
	ld.global.nc.f32 	%f111, [%rd24+16];
	ld.shared.f32 	%f112, [%r186+-256];
	fma.rn.f32 	%f113, %f111, %f112, %f110;
	ld.global.nc.f32 	%f114, [%rd24+20];
	ld.shared.f32 	%f115, [%r186+-192];
	fma.rn.f32 	%f116, %f114, %f115, %f113;
	ld.global.nc.f32 	%f117, [%rd24+24];
	ld.shared.f32 	%f118, [%r186+-128];
	fma.rn.f32 	%f119, %f117, %f118, %f116;
	ld.global.nc.f32 	%f120, [%rd24+28];
	ld.shared.f32 	%f121, [%r186+-64];
	fma.rn.f32 	%f122, %f120, %f121, %f119;
	ld.global.nc.f32 	%f123, [%rd24+32];
	ld.shared.f32 	%f124, [%r186];
	fma.rn.f32 	%f125, %f123, %f124, %f122;
	ld.global.nc.f32 	%f126, [%rd24+36];
	ld.shared.f32 	%f127, [%r186+64];
	fma.rn.f32 	%f128, %f126, %f127, %f125;
	ld.global.nc.f32 	%f129, [%rd24+40];
	ld.shared.f32 	%f130, [%r186+128];
	fma.rn.f32 	%f131, %f129, %f130, %f128;
	ld.global.nc.f32 	%f132, [%rd24+44];
	ld.shared.f32 	%f133, [%r186+192];
	fma.rn.f32 	%f134, %f132, %f133, %f131;
	ld.global.nc.f32 	%f135, [%rd24+48];
	ld.shared.f32 	%f136, [%r186+256];
	fma.rn.f32 	%f137, %f135, %f136, %f134;
	ld.global.nc.f32 	%f138, [%rd24+52];
	ld.shared.f32 	%f139, [%r186+320];
	fma.rn.f32 	%f140, %f138, %f139, %f137;
	ld.global.nc.f32 	%f141, [%rd24+56];
	ld.shared.f32 	%f142, [%r186+384];
	fma.rn.f32 	%f143, %f141, %f142, %f140;
	ld.global.nc.f32 	%f144, [%rd24+60];
	ld.shared.f32 	%f145, [%r186+448];
	fma.rn.f32 	%f202, %f144, %f145, %f143;
	add.s32 	%r190, %r190, 16;
	add.s32 	%r188, %r188, 16;
	add.s32 	%r187, %r187, 16;
	add.s32 	%r186, %r186, 1024;
	setp.ne.s32 	%p22, %r188, 0;
	@%p22 bra 	$L__BB2_28;
$L__BB2_29:
	setp.eq.s32 	%p23, %r47, 0;
	@%p23 bra 	$L__BB2_38;
	and.b32  	%r68, %r46, 7;
	setp.lt.u32 	%p24, %r47, 8;
	@%p24 bra 	$L__BB2_32;
	add.s32 	%r157, %r190, %r45;
	mul.wide.s32 	%rd25, %r157, 4;
	add.s64 	%rd26, %rd2, %rd25;
	ld.global.nc.f32 	%f147, [%rd26];
	shl.b32 	%r158, %r190, 4;
	add.s32 	%r159, %r158, %r3;
	shl.b32 	%r160, %r159, 2;
	mov.u32 	%r161, sharedB;
	add.s32 	%r162, %r161, %r160;
	ld.shared.f32 	%f148, [%r162];
	fma.rn.f32 	%f149, %f147, %f148, %f202;
	ld.global.nc.f32 	%f150, [%rd26+4];
	ld.shared.f32 	%f151, [%r162+64];
	fma.rn.f32 	%f152, %f150, %f151, %f149;
	ld.global.nc.f32 	%f153, [%rd26+8];
	ld.shared.f32 	%f154, [%r162+128];
	fma.rn.f32 	%f155, %f153, %f154, %f152;
	ld.global.nc.f32 	%f156, [%rd26+12];
	ld.shared.f32 	%f157, [%r162+192];
	fma.rn.f32 	%f158, %f156, %f157, %f155;
	ld.global.nc.f32 	%f159, [%rd26+16];
	ld.shared.f32 	%f160, [%r162+256];
	fma.rn.f32 	%f161, %f159, %f160, %f158;
	ld.global.nc.f32 	%f162, [%rd26+20];
	ld.shared.f32 	%f163, [%r162+320];
	fma.rn.f32 	%f164, %f162, %f163, %f161;
	ld.global.nc.f32 	%f165, [%rd26+24];
	ld.shared.f32 	%f166, [%r162+384];
	fma.rn.f32 	%f167, %f165, %f166, %f164;
	ld.global.nc.f32 	%f168, [%rd26+28];
	ld.shared.f32 	%f169, [%r162+448];
	fma.rn.f32 	%f202, %f168, %f169, %f167;
	add.s32 	%r190, %r190, 8;
$L__BB2_32:
	setp.eq.s32 	%p25, %r68, 0;
	@%p25 bra 	$L__BB2_38;
	and.b32  	%r71, %r46, 3;
	setp.lt.u32 	%p26, %r68, 4;
	@%p26 bra 	$L__BB2_35;
	add.s32 	%r163, %r190, %r45;
	mul.wide.s32 	%rd27, %r163, 4;
	add.s64 	%rd28, %rd2, %rd27;
	ld.global.nc.f32 	%f171, [%rd28];
	shl.b32 	%r164, %r190, 4;
	add.s32 	%r165, %r164, %r3;
	shl.b32 	%r166, %r165, 2;
	mov.u32 	%r167, sharedB;
	add.s32 	%r168, %r167, %r166;
	ld.shared.f32 	%f172, [%r168];
	fma.rn.f32 	%f173, %f171, %f172, %f202;
	ld.global.nc.f32 	%f174, [%rd28+4];
	ld.shared.f32 	%f175, [%r168+64];
	fma.rn.f32 	%f176, %f174, %f175, %f173;
	ld.global.nc.f32 	%f177, [%rd28+8];
	ld.shared.f32 	%f178, [%r168+128];
	fma.rn.f32 	%f179, %f177, %f178, %f176;
	ld.global.nc.f32 	%f180, [%rd28+12];
	ld.shared.f32 	%f181, [%r168+192];
	fma.rn.f32 	%f202, %f180, %f181, %f179;
	add.s32 	%r190, %r190, 4;
$L__BB2_35:
	setp.eq.s32 	%p27, %r71, 0;
	@%p27 bra 	$L__BB2_38;
	shl.b32 	%r169, %r190, 6;
	shl.b32 	%r170, %r3, 2;
	add.s32 	%r171, %r169, %r170;
	mov.u32 	%r172, sharedB;
	add.s32 	%r195, %r172, %r171;
	add.s32 	%r194, %r190, %r45;
	neg.s32 	%r193, %r71;
$L__BB2_37:
	.pragma "nounroll";
	mul.wide.s32 	%rd29, %r194, 4;
	add.s64 	%rd30, %rd2, %rd29;
	ld.global.nc.f32 	%f182, [%rd30];
	ld.shared.f32 	%f183, [%r195];
	fma.rn.f32 	%f202, %f182, %f183, %f202;
	add.s32 	%r195, %r195, 64;
	add.s32 	%r194, %r194, 1;
	add.s32 	%r193, %r193, 1;
	setp.ne.s32 	%p28, %r193, 0;
	@%p28 bra 	$L__BB2_37;
$L__BB2_38:
	mad.lo.s32 	%r173, %r84, %r1, %r4;
	cvta.to.global.u64 	%rd31, %rd6;
	mul.wide.s32 	%rd32, %r173, 4;
	add.s64 	%rd33, %rd31, %rd32;
	st.global.f32 	[%rd33], %f202;
$L__BB2_39:
	ret;

}


// ===== COMPILED SASS (sm_100) =====

	.target	sm_100

	.elftype	@"ET_EXEC"


//--------------------- .note.nv.tkinfo           --------------------------
	.section	.note.nv.tkinfo,"",@"SHT_NOTE"
	.sectionflags	@"SHF_NOTE_NV_TKINFO"
	.tkinfo
        /*0018*/ 	.word	0x00000002
        /*0030*/ 	.string	""
        /*0030*/ 	.string	"ptxas"
        /*0030*/ 	.string	"Cuda compilation tools, release 13.0, V13.0.88"
        /*0030*/ 	.string	"Build cuda_13.0.r13.0/compiler.36424714_0"
        /*0030*/ 	.string	"-arch sm_100 -m 64 "



//--------------------- .note.nv.cuinfo           --------------------------
	.section	.note.nv.cuinfo,"",@"SHT_NOTE"
	.sectionflags	@"SHF_NOTE_NV_CUINFO"
        /*0018*/ 	.short	0x0002
        /*001a*/ 	.short	0x0064
        /*001c*/ 	.short	0x0082
	.zero		2


//--------------------- .nv.info                  --------------------------
	.section	.nv.info,"",@"SHT_CUDA_INFO"
	.align	4


	//----- nvinfo : EIATTR_REGCOUNT
	.align		4
        /*0000*/ 	.byte	0x04, 0x2f
        /*0002*/ 	.short	(.L_1 - .L_0)
	.align		4
.L_0:
        /*0004*/ 	.word	index@(_Z9naiveGemmPKfS0_Pfiii)
        /*0008*/ 	.word	0x00000020


	//----- nvinfo : EIATTR_FRAME_SIZE
	.align		4
.L_1:
        /*000c*/ 	.byte	0x04, 0x11
        /*000e*/ 	.short	(.L_3 - .L_2)
	.align		4
.L_2:
        /*0010*/ 	.word	index@(_Z9naiveGemmPKfS0_Pfiii)
        /*0014*/ 	.word	0x00000000


	//----- nvinfo : EIATTR_REGCOUNT
	.align		4
.L_3:
        /*0018*/ 	.byte	0x04, 0x2f
        /*001a*/ 	.short	(.L_5 - .L_4)
	.align		4
.L_4:
        /*001c*/ 	.word	index@(_Z12colTiledGemmILi16ELi16EEvPKfS1_Pfiii)
        /*0020*/ 	.word	0x00000020


	//----- nvinfo : EIATTR_FRAME_SIZE
	.align		4
.L_5:
        /*0024*/ 	.byte	0x04, 0x11
        /*0026*/ 	.short	(.L_7 - .L_6)
	.align		4
.L_6:
        /*0028*/ 	.word	index@(_Z12colTiledGemmILi16ELi16EEvPKfS1_Pfiii)
        /*002c*/ 	.word	0x00000000


	//----- nvinfo : EIATTR_REGCOUNT
	.align		4
.L_7:
        /*0030*/ 	.byte	0x04, 0x2f
        /*0032*/ 	.short	(.L_9 - .L_8)
	.align		4
.L_8:
        /*0034*/ 	.word	index@(_Z18colTiledGemmUnrollILi16EEvPKfS1_Pfiii)
        /*0038*/ 	.word	0x00000020


	//----- nvinfo : EIATTR_FRAME_SIZE
	.align		4
.L_9:
        /*003c*/ 	.byte	0x04, 0x11
        /*003e*/ 	.short	(.L_11 - .L_10)
	.align		4
.L_10:
        /*0040*/ 	.word	index@(_Z18colTiledGemmUnrollILi16EEvPKfS1_Pfiii)
        /*0044*/ 	.word	0x00000000


	//----- nvinfo : EIATTR_MIN_STACK_SIZE
	.align		4
.L_11:
        /*0048*/ 	.byte	0x04, 0x12
        /*004a*/ 	.short	(.L_13 - .L_12)
	.align		4
.L_12:
        /*004c*/ 	.word	index@(_Z18colTiledGemmUnrollILi16EEvPKfS1_Pfiii)
        /*0050*/ 	.word	0x00000000


	//----- nvinfo : EIATTR_MIN_STACK_SIZE
	.align		4
.L_13:
        /*0054*/ 	.byte	0x04, 0x12
        /*0056*/ 	.short	(.L_15 - .L_14)
	.align		4
.L_14:
        /*0058*/ 	.word	index@(_Z12colTiledGemmILi16ELi16EEvPKfS1_Pfiii)
        /*005c*/ 	.word	0x00000000


	//----- nvinfo : EIATTR_MIN_STACK_SIZE
	.align		4
.L_15:
        /*0060*/ 	.byte	0x04, 0x12
        /*0062*/ 	.short	(.L_17 - .L_16)
	.align		4
.L_16:
        /*0064*/ 	.word	index@(_Z9naiveGemmPKfS0_Pfiii)
        /*0068*/ 	.word	0x00000000
.L_17:


//--------------------- .nv.compat                --------------------------
	.section	.nv.compat,"",@"SHT_CUDA_COMPAT_INFO"
	.align	4
        /*0000*/ 	.byte	0x02, 0x09, 0x00, 0x00, 0x02, 0x02, 0x01, 0x00, 0x02, 0x05, 0x05, 0x00, 0x03, 0x07, 0x01, 0x01
        /*0010*/ 	.byte	0x02, 0x03, 0x00, 0x00, 0x02, 0x06, 0x01, 0x00, 0x04, 0x0b, 0x08, 0x00, 0x09, 0x00, 0x00, 0x00
        /*0020*/ 	.byte	0x00, 0x00, 0x00, 0x00


//--------------------- .nv.info._Z18colTiledGemmUnrollILi16EEvPKfS1_Pfiii --------------------------
	.section	.nv.info._Z18colTiledGemmUnrollILi16EEvPKfS1_Pfiii,"",@"SHT_CUDA_INFO"
	.sectionflags	@""
	.align	4


	//----- nvinfo : EIATTR_CUDA_API_VERSION
	.align		4
        /*0000*/ 	.byte	0x04, 0x37
        /*0002*/ 	.short	(.L_19 - .L_18)
.L_18:
        /*0004*/ 	.word	0x00000082


	//----- nvinfo : EIATTR_KPARAM_INFO
	.align		4
.L_19:
        /*0008*/ 	.byte	0x04, 0x17
        /*000a*/ 	.short	(.L_21 - .L_20)
.L_20:
        /*000c*/ 	.word	0x00000000
        /*0010*/ 	.short	0x0005
        /*0012*/ 	.short	0x0020
        /*0014*/ 	.byte	0x00, 0xf0, 0x11, 0x00


	//----- nvinfo : EIATTR_KPARAM_INFO
	.align		4
.L_21:
        /*0018*/ 	.byte	0x04, 0x17
        /*001a*/ 	.short	(.L_23 - .L_22)
.L_22:
        /*001c*/ 	.word	0x00000000
        /*0020*/ 	.short	0x0004
        /*0022*/ 	.short	0x001c
        /*0024*/ 	.byte	0x00, 0xf0, 0x11, 0x00


	//----- nvinfo : EIATTR_KPARAM_INFO
	.align		4
.L_23:
        /*0028*/ 	.byte	0x04, 0x17
        /*002a*/ 	.short	(.L_25 - .L_24)
.L_24:
        /*002c*/ 	.word	0x00000000
        /*0030*/ 	.short	0x0003
        /*0032*/ 	.short	0x0018
        /*0034*/ 	.byte	0x00, 0xf0, 0x11, 0x00


	//----- nvinfo : EIATTR_KPARAM_INFO
	.align		4
.L_25:
        /*0038*/ 	.byte	0x04, 0x17
        /*003a*/ 	.short	(.L_27 - .L_26)
.L_26:
        /*003c*/ 	.word	0x00000000
        /*0040*/ 	.short	0x0002
        /*0042*/ 	.short	0x0010
        /*0044*/ 	.byte	0x00, 0xf5, 0x21, 0x00


	//----- nvinfo : EIATTR_KPARAM_INFO
	.align		4
.L_27:
        /*0048*/ 	.byte	0x04, 0x17
        /*004a*/ 	.short	(.L_29 - .L_28)
.L_28:
        /*004c*/ 	.word	0x00000000
        /*0050*/ 	.short	0x0001
        /*0052*/ 	.short	0x0008
        /*0054*/ 	.byte	0x00, 0xf5, 0x21, 0x00


	//----- nvinfo : EIATTR_KPARAM_INFO
	.align		4
.L_29:
        /*0058*/ 	.byte	0x04, 0x17
        /*005a*/ 	.short	(.L_31 - .L_30)
.L_30:
        /*005c*/ 	.word	0x00000000
        /*0060*/ 	.short	0x0000
        /*0062*/ 	.short	0x0000
        /*0064*/ 	.byte	0x00, 0xf5, 0x21, 0x00


	//----- nvinfo : EIATTR_SPARSE_MMA_MASK
	.align		4
.L_31:
        /*0068*/ 	.byte	0x03, 0x50
        /*006a*/ 	.short	0x0000


	//----- nvinfo : EIATTR_MAXREG_COUNT
	.align		4
        /*006c*/ 	.byte	0x03, 0x1b
        /*006e*/ 	.short	0x00ff


	//----- nvinfo : EIATTR_NUM_BARRIERS
	.align		4
        /*0070*/ 	.byte	0x02, 0x4c
        /*0072*/ 	.byte	0x01
	.zero		1


	//----- nvinfo : EIATTR_MERCURY_ISA_VERSION
	.align		4
        /*0074*/ 	.byte	0x03, 0x5f
        /*0076*/ 	.short	0x0101


	//----- nvinfo : EIATTR_VRC_CTA_INIT_COUNT
	.align		4
        /*0078*/ 	.byte	0x02, 0x4a
	.zero		1
	.zero		1


	//----- nvinfo : EIATTR_EXIT_INSTR_OFFSETS
	.align		4
        /*007c*/ 	.byte	0x04, 0x1c
        /*007e*/ 	.short	(.L_33 - .L_32)


	//   ....[0]....
.L_32:
        /*0080*/ 	.word	0x00000850


	//   ....[1]....
        /*0084*/ 	.word	0x00001980


	//----- nvinfo : EIATTR_CRS_STACK_SIZE
	.align		4
.L_33:
        /*0088*/ 	.byte	0x04, 0x1e
        /*008a*/ 	.short	(.L_35 - .L_34)
.L_34:
        /*008c*/ 	.word	0x00000000


	//----- nvinfo : EIATTR_CBANK_PARAM_SIZE
	.align		4
.L_35:
        /*0090*/ 	.byte	0x03, 0x19
        /*0092*/ 	.short	0x0024


	//----- nvinfo : EIATTR_PARAM_CBANK
	.align		4
        /*0094*/ 	.byte	0x04, 0x0a
        /*0096*/ 	.short	(.L_37 - .L_36)
	.align		4
.L_36:
        /*0098*/ 	.word	index@(.nv.constant0._Z18colTiledGemmUnrollILi16EEvPKfS1_Pfiii)
        /*009c*/ 	.short	0x0380
        /*009e*/ 	.short	0x0024


	//----- nvinfo : EIATTR_SW_WAR
	.align		4
.L_37:
        /*00a0*/ 	.byte	0x04, 0x36
        /*00a2*/ 	.short	(.L_39 - .L_38)
.L_38:
        /*00a4*/ 	.word	0x00000008
.L_39:


//--------------------- .nv.info._Z12colTiledGemmILi16ELi16EEvPKfS1_Pfiii --------------------------
	.section	.nv.info._Z12colTiledGemmILi16ELi16EEvPKfS1_Pfiii,"",@"SHT_CUDA_INFO"
	.sectionflags	@""
	.align	4


	//----- nvinfo : EIATTR_CUDA_API_VERSION
	.align		4
        /*0000*/ 	.byte	0x04, 0x37
        /*0002*/ 	.short	(.L_41 - .L_40)
.L_40:
        /*0004*/ 	.word	0x00000082


	//----- nvinfo : EIATTR_KPARAM_INFO
	.align		4
.L_41:
        /*0008*/ 	.byte	0x04, 0x17
        /*000a*/ 	.short	(.L_43 - .L_42)
.L_42:
        /*000c*/ 	.word	0x00000000
        /*0010*/ 	.short	0x0005
        /*0012*/ 	.short	0x0020
        /*0014*/ 	.byte	0x00, 0xf0, 0x11, 0x00


	//----- nvinfo : EIATTR_KPARAM_INFO
	.align		4
.L_43:
        /*0018*/ 	.byte	0x04, 0x17
        /*001a*/ 	.short	(.L_45 - .L_44)
.L_44:
        /*001c*/ 	.word	0x00000000
        /*0020*/ 	.short	0x0004
        /*0022*/ 	.short	0x001c
        /*0024*/ 	.byte	0x00, 0xf0, 0x11, 0x00


	//----- nvinfo : EIATTR_KPARAM_INFO
	.align		4
.L_45:
        /*0028*/ 	.byte	0x04, 0x17
        /*002a*/ 	.short	(.L_47 - .L_46)
.L_46:
        /*002c*/ 	.word	0x00000000
        /*0030*/ 	.short	0x0003
        /*0032*/ 	.short	0x0018
        /*0034*/ 	.byte	0x00, 0xf0, 0x11, 0x00


	//----- nvinfo : EIATTR_KPARAM_INFO
	.align		4
.L_47:
        /*0038*/ 	.byte	0x04, 0x17
        /*003a*/ 	.short	(.L_49 - .L_48)
.L_48:
        /*003c*/ 	.word	0x00000000
        /*0040*/ 	.short	0x0002
        /*0042*/ 	.short	0x0010
        /*0044*/ 	.byte	0x00, 0xf5, 0x21, 0x00


	//----- nvinfo : EIATTR_KPARAM_INFO
	.align		4
.L_49:
        /*0048*/ 	.byte	0x04, 0x17
        /*004a*/ 	.short	(.L_51 - .L_50)
.L_50:
        /*004c*/ 	.word	0x00000000
        /*0050*/ 	.short	0x0001
        /*0052*/ 	.short	0x0008
        /*0054*/ 	.byte	0x00, 0xf5, 0x21, 0x00


	//----- nvinfo : EIATTR_KPARAM_INFO
	.align		4
.L_51:
        /*0058*/ 	.byte	0x04, 0x17
        /*005a*/ 	.short	(.L_53 - .L_52)
.L_52:
        /*005c*/ 	.word	0x00000000
        /*0060*/ 	.short	0x0000
        /*0062*/ 	.short	0x0000
        /*0064*/ 	.byte	0x00, 0xf5, 0x21, 0x00


	//----- nvinfo : EIATTR_SPARSE_MMA_MASK
	.align		4
.L_53:
        /*0068*/ 	.byte	0x03, 0x50
        /*006a*/ 	.short	0x0000


	//----- nvinfo : EIATTR_MAXREG_COUNT
	.align		4
        /*006c*/ 	.byte	0x03, 0x1b
        /*006e*/ 	.short	0x00ff


	//----- nvinfo : EIATTR_NUM_BARRIERS
	.align		4
        /*0070*/ 	.byte	0x02, 0x4c
        /*0072*/ 	.byte	0x01
	.zero		1


	//----- nvinfo : EIATTR_MERCURY_ISA_VERSION
	.align		4
        /*0074*/ 	.byte	0x03, 0x5f
        /*0076*/ 	.short	0x0101


	//----- nvinfo : EIATTR_VRC_CTA_INIT_COUNT
	.align		4
        /*0078*/ 	.byte	0x02, 0x4a
	.zero		1
	.zero		1


	//----- nvinfo : EIATTR_EXIT_INSTR_OFFSETS
	.align		4
        /*007c*/ 	.byte	0x04, 0x1c
        /*007e*/ 	.short	(.L_55 - .L_54)


	//   ....[0]....
.L_54:
        /*0080*/ 	.word	0x00000850


	//   ....[1]....
        /*0084*/ 	.word	0x00001350


	//----- nvinfo : EIATTR_CRS_STACK_SIZE
	.align		4
.L_55:
        /*0088*/ 	.byte	0x04, 0x1e
        /*008a*/ 	.short	(.L_57 - .L_56)
.L_56:
        /*008c*/ 	.word	0x00000000


	//----- nvinfo : EIATTR_CBANK_PARAM_SIZE
	.align		4
.L_57:
        /*0090*/ 	.byte	0x03, 0x19
        /*0092*/ 	.short	0x0024


	//----- nvinfo : EIATTR_PARAM_CBANK
	.align		4
        /*0094*/ 	.byte	0x04, 0x0a
        /*0096*/ 	.short	(.L_59 - .L_58)
	.align		4
.L_58:
        /*0098*/ 	.word	index@(.nv.constant0._Z12colTiledGemmILi16ELi16EEvPKfS1_Pfiii)
        /*009c*/ 	.short	0x0380
        /*009e*/ 	.short	0x0024


	//----- nvinfo : EIATTR_SW_WAR
	.align		4
.L_59:
        /*00a0*/ 	.byte	0x04, 0x36
        /*00a2*/ 	.short	(.L_61 - .L_60)
.L_60:
        /*00a4*/ 	.word	0x00000008
.L_61:


//--------------------- .nv.info._Z9naiveGemmPKfS0_Pfiii --------------------------
	.section	.nv.info._Z9naiveGemmPKfS0_Pfiii,"",@"SHT_CUDA_INFO"
	.sectionflags	@""
	.align	4


	//----- nvinfo : EIATTR_CUDA_API_VERSION
	.align		4
        /*0000*/ 	.byte	0x04, 0x37
        /*0002*/ 	.short	(.L_63 - .L_62)
.L_62:
        /*0004*/ 	.word	0x00000082


	//----- nvinfo : EIATTR_KPARAM_INFO
	.align		4
.L_63:
        /*0008*/ 	.byte	0x04, 0x17
        /*000a*/ 	.short	(.L_65 - .L_64)
.L_64:
        /*000c*/ 	.word	0x00000000
        /*0010*/ 	.short	0x0005
        /*0012*/ 	.short	0x0020
        /*0014*/ 	.byte	0x00, 0xf0, 0x11, 0x00


	//----- nvinfo : EIATTR_KPARAM_INFO
	.align		4
.L_65:
        /*0018*/ 	.byte	0x04, 0x17
        /*001a*/ 	.short	(.L_67 - .L_66)
.L_66:
        /*001c*/ 	.word	0x00000000
        /*0020*/ 	.short	0x0004
        /*0022*/ 	.short	0x001c
        /*0024*/ 	.byte	0x00, 0xf0, 0x11, 0x00


	//----- nvinfo : EIATTR_KPARAM_INFO
	.align		4
.L_67:
        /*0028*/ 	.byte	0x04, 0x17
        /*002a*/ 	.short	(.L_69 - .L_68)
.L_68:
        /*002c*/ 	.word	0x00000000
        /*0030*/ 	.short	0x0003
        /*0032*/ 	.short	0x0018
        /*0034*/ 	.byte	0x00, 0xf0, 0x11, 0x00


	//----- nvinfo : EIATTR_KPARAM_INFO
	.align		4
.L_69:
        /*0038*/ 	.byte	0x04, 0x17
        /*003a*/ 	.short	(.L_71 - .L_70)
.L_70:
        /*003c*/ 	.word	0x00000000
        /*0040*/ 	.short	0x0002
        /*0042*/ 	.short	0x0010
        /*0044*/ 	.byte	0x00, 0xf5, 0x21, 0x00


	//----- nvinfo : EIATTR_KPARAM_INFO
	.align		4
.L_71:
        /*0048*/ 	.byte	0x04, 0x17
        /*004a*/ 	.short	(.L_73 - .L_72)
.L_72:
        /*004c*/ 	.word	0x00000000
        /*0050*/ 	.short	0x0001
        /*0052*/ 	.short	0x0008
        /*0054*/ 	.byte	0x00, 0xf5, 0x21, 0x00


	//----- nvinfo : EIATTR_KPARAM_INFO
	.align		4
.L_73:
        /*0058*/ 	.byte	0x04, 0x17
        /*005a*/ 	.short	(.L_75 - .L_74)
.L_74:
        /*005c*/ 	.word	0x00000000
        /*0060*/ 	.short	0x0000
        /*0062*/ 	.short	0x0000
        /*0064*/ 	.byte	0x00, 0xf5, 0x21, 0x00


	//----- nvinfo : EIATTR_SPARSE_MMA_MASK
	.align		4
.L_75:
        /*0068*/ 	.byte	0x03, 0x50
        /*006a*/ 	.short	0x0000


	//----- nvinfo : EIATTR_MAXREG_COUNT
	.align		4
        /*006c*/ 	.byte	0x03, 0x1b
        /*006e*/ 	.short	0x00ff


	//----- nvinfo : EIATTR_MERCURY_ISA_VERSION
	.align		4
        /*0070*/ 	.byte	0x03, 0x5f
        /*0072*/ 	.short	0x0101


	//----- nvinfo : EIATTR_VRC_CTA_INIT_COUNT
	.align		4
        /*0074*/ 	.byte	0x02, 0x4a
	.zero		1
	.zero		1


	//----- nvinfo : EIATTR_EXIT_INSTR_OFFSETS
	.align		4
        /*0078*/ 	.byte	0x04, 0x1c
        /*007a*/ 	.short	(.L_77 - .L_76)


	//   ....[0]....
.L_76:
        /*007c*/ 	.word	0x000000c0


	//   ....[1]....
        /*0080*/ 	.word	0x000008e0


	//----- nvinfo : EIATTR_CBANK_PARAM_SIZE
	.align		4
.L_77:
        /*0084*/ 	.byte	0x03, 0x19
        /*0086*/ 	.short	0x0024


	//----- nvinfo : EIATTR_PARAM_CBANK
	.align		4
        /*0088*/ 	.byte	0x04, 0x0a
        /*008a*/ 	.short	(.L_79 - .L_78)
	.align		4
.L_78:
        /*008c*/ 	.word	index@(.nv.constant0._Z9naiveGemmPKfS0_Pfiii)
        /*0090*/ 	.short	0x0380
        /*0092*/ 	.short	0x0024


	//----- nvinfo : EIATTR_SW_WAR
	.align		4
.L_79:
        /*0094*/ 	.byte	0x04, 0x36
        /*0096*/ 	.short	(.L_81 - .L_80)
.L_80:
        /*0098*/ 	.word	0x00000008
.L_81:


//--------------------- .nv.callgraph             --------------------------
	.section	.nv.callgraph,"",@"SHT_CUDA_CALLGRAPH"
	.align	4
	.sectionentsize	8
	.align		4
        /*0000*/ 	.word	0x00000000
	.align		4
        /*0004*/ 	.word	0xffffffff
	.align		4
        /*0008*/ 	.word	0x00000000
	.align		4
        /*000c*/ 	.word	0xfffffffe
	.align		4
        /*0010*/ 	.word	0x00000000
	.align		4
        /*0014*/ 	.word	0xfffffffd
	.align		4
        /*0018*/ 	.word	0x00000000
	.align		4
        /*001c*/ 	.word	0xfffffffc


//--------------------- .text._Z18colTiledGemmUnrollILi16EEvPKfS1_Pfiii --------------------------
	.section	.text._Z18colTiledGemmUnrollILi16EEvPKfS1_Pfiii,"ax",@progbits
	.align	128
        .global         _Z18colTiledGemmUnrollILi16EEvPKfS1_Pfiii
        .type           _Z18colTiledGemmUnrollILi16EEvPKfS1_Pfiii,@function
        .size           _Z18colTiledGemmUnrollILi16EEvPKfS1_Pfiii,(.L_x_35 - _Z18colTiledGemmUnrollILi16EEvPKfS1_Pfiii)
        .other          _Z18colTiledGemmUnrollILi16EEvPKfS1_Pfiii,@"STO_CUDA_ENTRY STV_DEFAULT"
_Z18colTiledGemmUnrollILi16EEvPKfS1_Pfiii:
.text._Z18colTiledGemmUnrollILi16EEvPKfS1_Pfiii:
[----:B------:R-:W-:Y:S01]  /*0000*/  LDC R1, c[0x0][0x37c] ;  /* 0x0000df00ff017b82 */ /* 0x000fe20000000800 */
[----:B------:R-:W0:Y:S01]  /*0010*/  S2R R5, SR_TID.Y ;  /* 0x0000000000057919 */ /* 0x000e220000002200 */
[----:B------:R-:W1:Y:S06]  /*0020*/  LDCU UR4, c[0x0][0x3a0] ;  /* 0x00007400ff0477ac */ /* 0x000e6c0008000800 */
[----:B------:R-:W0:Y:S01]  /*0030*/  LDC R4, c[0x0][0x364] ;  /* 0x0000d900ff047b82 */ /* 0x000e220000000800 */
[----:B------:R-:W-:Y:S01]  /*0040*/  BSSY.RECONVERGENT B0, `(.L_x_0) ;  /* 0x000007c000007945 */ /* 0x000fe20003800200 */
[----:B------:R-:W2:Y:S01]  /*0050*/  S2R R0, SR_TID.X ;  /* 0x0000000000007919 */ /* 0x000ea20000002100 */
[----:B------:R-:W2:Y:S01]  /*0060*/  LDCU UR6, c[0x0][0x360] ;  /* 0x00006c00ff0677ac */ /* 0x000ea20008000800 */
[----:B------:R-:W3:Y:S01]  /*0070*/  S2R R3, SR_CTAID.X ;  /* 0x0000000000037919 */ /* 0x000ee20000002500 */
[----:B------:R-:W4:Y:S03]  /*0080*/  LDCU.64 UR10, c[0x0][0x358] ;  /* 0x00006b00ff0a77ac */ /* 0x000f260008000a00 */
[----:B------:R-:W0:Y:S01]  /*0090*/  S2UR UR5, SR_CTAID.Y ;  /* 0x00000000000579c3 */ /* 0x000e220000002600 */
[----:B------:R-:W0:Y:S01]  /*00a0*/  LDCU UR7, c[0x0][0x39c] ;  /* 0x00007380ff0777ac */ /* 0x000e220008000800 */
[----:B------:R-:W0:Y:S01]  /*00b0*/  LDCU UR12, c[0x0][0x39c] ;  /* 0x00007380ff0c77ac */ /* 0x000e220008000800 */
[----:B-1----:R-:W-:Y:S01]  /*00c0*/  USHF.L.U32 UR4, UR4, 0x4, URZ ;  /* 0x0000000404047899 */ /* 0x002fe200080006ff */
[----:B0-----:R-:W-:-:S02]  /*00d0*/  IMAD R2, R4, UR5, R5 ;  /* 0x0000000504027c24 */ /* 0x001fc4000f8e0205 */
[----:B--2---:R-:W-:Y:S02]  /*00e0*/  IMAD R11, R5, UR6, R0 ;  /* 0x00000006050b7c24 */ /* 0x004fe4000f8e0200 */
[----:B------:R-:W-:Y:S01]  /*00f0*/  IMAD R4, R4, UR6, RZ ;  /* 0x0000000604047c24 */ /* 0x000fe2000f8e02ff */
[----:B---3--:R-:W-:Y:S02]  /*0100*/  LEA R5, R3, R0, 0x4 ;  /* 0x0000000003057211 */ /* 0x008fe400078e20ff */
[----:B------:R-:W-:-:S13]  /*0110*/  ISETP.GE.AND P0, PT, R11, UR4, PT ;  /* 0x000000040b007c0c */ /* 0x000fda000bf06270 */
[----:B----4-:R-:W-:Y:S05]  /*0120*/  @P0 BRA `(.L_x_1) ;  /* 0x0000000400b40947 */ /* 0x010fea0003800000 */
[----:B------:R-:W0:Y:S01]  /*0130*/  I2F.U32.RP R12, R4 ;  /* 0x00000004000c7306 */ /* 0x000e220000209000 */
[C---:B------:R-:W-:Y:S01]  /*0140*/  IMAD.IADD R8, R4.reuse, 0x1, R11 ;  /* 0x0000000104087824 */ /* 0x040fe200078e020b */
[----:B------:R-:W-:Y:S01]  /*0150*/  IADD3 R13, PT, PT, RZ, -R4, RZ ;  /* 0x80000004ff0d7210 */ /* 0x000fe20007ffe0ff */
[----:B------:R-:W-:Y:S01]  /*0160*/  BSSY.RECONVERGENT B1, `(.L_x_2) ;  /* 0x0000030000017945 */ /* 0x000fe20003800200 */
[----:B------:R-:W-:Y:S02]  /*0170*/  ISETP.NE.U32.AND P2, PT, R4, RZ, PT ;  /* 0x000000ff0400720c */ /* 0x000fe40003f45070 */
[C---:B------:R-:W-:Y:S02]  /*0180*/  ISETP.GE.U32.AND P0, PT, R8.reuse, UR4, PT ;  /* 0x0000000408007c0c */ /* 0x040fe4000bf06070 */
[----:B------:R-:W-:Y:S02]  /*0190*/  VIMNMX.U32 R9, PT, PT, R8, UR4, !PT ;  /* 0x0000000408097c48 */ /* 0x000fe4000ffe0000 */
[----:B------:R-:W-:-:S04]  /*01a0*/  SEL R10, RZ, 0x1, P0 ;  /* 0x00000001ff0a7807 */ /* 0x000fc80000000000 */
[----:B------:R-:W-:Y:S01]  /*01b0*/  IADD3 R9, PT, PT, R9, -R8, -R10 ;  /* 0x8000000809097210 */ /* 0x000fe20007ffe80a */
[----:B0-----:R-:W0:Y:S02]  /*01c0*/  MUFU.RCP R12, R12 ;  /* 0x0000000c000c7308 */ /* 0x001e240000001000 */
[----:B0-----:R-:W-:-:S06]  /*01d0*/  VIADD R6, R12, 0xffffffe ;  /* 0x0ffffffe0c067836 */ /* 0x001fcc0000000000 */
[----:B------:R0:W1:Y:S02]  /*01e0*/  F2I.FTZ.U32.TRUNC.NTZ R7, R6 ;  /* 0x0000000600077305 */ /* 0x000064000021f000 */
[----:B0-----:R-:W-:Y:S02]  /*01f0*/  HFMA2 R6, -RZ, RZ, 0, 0 ;  /* 0x00000000ff067431 */ /* 0x001fe400000001ff */
[----:B-1----:R-:W-:-:S04]  /*0200*/  IMAD R13, R13, R7, RZ ;  /* 0x000000070d0d7224 */ /* 0x002fc800078e02ff */
[----:B------:R-:W-:-:S06]  /*0210*/  IMAD.HI.U32 R12, R7, R13, R6 ;  /* 0x0000000d070c7227 */ /* 0x000fcc00078e0006 */
[----:B------:R-:W-:-:S04]  /*0220*/  IMAD.HI.U32 R7, R12, R9, RZ ;  /* 0x000000090c077227 */ /* 0x000fc800078e00ff */
[----:B------:R-:W-:-:S04]  /*0230*/  IMAD.MOV R6, RZ, RZ, -R7 ;  /* 0x000000ffff067224 */ /* 0x000fc800078e0a07 */
[----:B------:R-:W-:-:S05]  /*0240*/  IMAD R9, R4, R6, R9 ;  /* 0x0000000604097224 */ /* 0x000fca00078e0209 */
[----:B------:R-:W-:-:S13]  /*0250*/  ISETP.GE.U32.AND P0, PT, R9, R4, PT ;  /* 0x000000040900720c */ /* 0x000fda0003f06070 */
[----:B------:R-:W-:Y:S01]  /*0260*/  @P0 IADD3 R9, PT, PT, -R4, R9, RZ ;  /* 0x0000000904090210 */ /* 0x000fe20007ffe1ff */
[----:B------:R-:W-:-:S03]  /*0270*/  @P0 VIADD R7, R7, 0x1 ;  /* 0x0000000107070836 */ /* 0x000fc60000000000 */
[----:B------:R-:W-:-:S13]  /*0280*/  ISETP.GE.U32.AND P1, PT, R9, R4, PT ;  /* 0x000000040900720c */ /* 0x000fda0003f26070 */
[----:B------:R-:W-:Y:S02]  /*0290*/  @P1 IADD3 R7, PT, PT, R7, 0x1, RZ ;  /* 0x0000000107071810 */ /* 0x000fe40007ffe0ff */
[----:B------:R-:W-:-:S05]  /*02a0*/  @!P2 LOP3.LUT R7, RZ, R4, RZ, 0x33, !PT ;  /* 0x00000004ff07a212 */ /* 0x000fca00078e33ff */
[----:B------:R-:W-:-:S05]  /*02b0*/  IMAD.IADD R6, R10, 0x1, R7 ;  /* 0x000000010a067824 */ /* 0x000fca00078e0207 */
[C---:B------:R-:W-:Y:S02]  /*02c0*/  LOP3.LUT R7, R6.reuse, 0x3, RZ, 0xc0, !PT ;  /* 0x0000000306077812 */ /* 0x040fe400078ec0ff */
[----:B------:R-:W-:Y:S02]  /*02d0*/  ISETP.GE.U32.AND P1, PT, R6, 0x3, PT ;  /* 0x000000030600780c */ /* 0x000fe40003f26070 */
[----:B------:R-:W-:-:S13]  /*02e0*/  ISETP.NE.AND P0, PT, R7, 0x3, PT ;  /* 0x000000030700780c */ /* 0x000fda0003f05270 */
[----:B------:R-:W-:Y:S05]  /*02f0*/  @!P0 BRA `(.L_x_3) ;  /* 0x0000000000588947 */ /* 0x000fea0003800000 */
[----:B------:R-:W0:Y:S01]  /*0300*/  S2R R8, SR_CgaCtaId ;  /* 0x0000000000087919 */ /* 0x000e220000008800 */
[----:B------:R-:W-:Y:S02]  /*0310*/  IADD3 R6, PT, PT, R6, 0x1, RZ ;  /* 0x0000000106067810 */ /* 0x000fe40007ffe0ff */
[----:B------:R-:W-:Y:S02]  /*0320*/  MOV R7, 0x400 ;  /* 0x0000040000077802 */ /* 0x000fe40000000f00 */
[----:B------:R-:W-:Y:S02]  /*0330*/  LOP3.LUT R6, R6, 0x3, RZ, 0xc0, !PT ;  /* 0x0000000306067812 */ /* 0x000fe400078ec0ff */
[----:B0-----:R-:W-:-:S03]  /*0340*/  LEA R15, R8, R7, 0x18 ;  /* 0x00000007080f7211 */ /* 0x001fc600078ec0ff */
[----:B------:R-:W-:-:S07]  /*0350*/  IMAD.MOV R8, RZ, RZ, -R6 ;  /* 0x000000ffff087224 */ /* 0x000fce00078e0a06 */
.L_x_4:
[----:B0-----:R-:W-:-:S04]  /*0360*/  LOP3.LUT R10, R11, 0xf, RZ, 0xc0, !PT ;  /* 0x0000000f0b0a7812 */ /* 0x001fc800078ec0ff */
[----:B------:R-:W-:-:S04]  /*0370*/  LEA R12, R3, R10, 0x4 ;  /* 0x0000000a030c7211 */ /* 0x000fc800078e20ff */
[----:B------:R-:W-:-:S13]  /*0380*/  ISETP.GE.AND P0, PT, R12, UR7, PT ;  /* 0x000000070c007c0c */ /* 0x000fda000bf06270 */
[----:B------:R-:W0:Y:S01]  /*0390*/  @!P0 LDC.64 R6, c[0x0][0x388] ;  /* 0x0000e200ff068b82 */ /* 0x000e220000000a00 */
[----:B------:R-:W-:-:S05]  /*03a0*/  @!P0 SHF.R.U32.HI R9, RZ, 0x4, R11 ;  /* 0x00000004ff098819 */ /* 0x000fca000001160b */
[----:B------:R-:W-:Y:S02]  /*03b0*/  @!P0 IMAD R13, R9, UR7, R12 ;  /* 0x00000007090d8c24 */ /* 0x000fe4000f8e020c */
[----:B------:R-:W-:Y:S02]  /*03c0*/  IMAD.MOV.U32 R9, RZ, RZ, RZ ;  /* 0x000000ffff097224 */ /* 0x000fe400078e00ff */
[----:B0-----:R-:W-:-:S05]  /*03d0*/  @!P0 IMAD.WIDE R6, R13, 0x4, R6 ;  /* 0x000000040d068825 */ /* 0x001fca00078e0206 */
[----:B------:R-:W2:Y:S01]  /*03e0*/  @!P0 LDG.E.CONSTANT R9, desc[UR10][R6.64] ;  /* 0x0000000a06098981 */ /* 0x000ea2000c1e9900 */
[----:B------:R-:W-:Y:S01]  /*03f0*/  LOP3.LUT R10, R10, 0x3ffffff0, R11, 0xf8, !PT ;  /* 0x3ffffff00a0a7812 */ /* 0x000fe200078ef80b */
[----:B------:R-:W-:Y:S01]  /*0400*/  VIADD R8, R8, 0x1 ;  /* 0x0000000108087836 */ /* 0x000fe20000000000 */
[----:B------:R-:W-:Y:S02]  /*0410*/  IADD3 R11, PT, PT, R4, R11, RZ ;  /* 0x0000000b040b7210 */ /* 0x000fe40007ffe0ff */
[----:B------:R-:W-:Y:S02]  /*0420*/  LEA R10, R10, R15, 0x2 ;  /* 0x0000000f0a0a7211 */ /* 0x000fe400078e10ff */
[----:B------:R-:W-:-:S03]  /*0430*/  ISETP.NE.AND P0, PT, R8, RZ, PT ;  /* 0x000000ff0800720c */ /* 0x000fc60003f05270 */
[----:B--2---:R0:W-:Y:S10]  /*0440*/  STS [R10], R9 ;  /* 0x000000090a007388 */ /* 0x0041f40000000800 */
[----:B------:R-:W-:Y:S05]  /*0450*/  @P0 BRA `(.L_x_4) ;  /* 0xfffffffc00c00947 */ /* 0x000fea000383ffff */
.L_x_3:
[----:B------:R-:W-:Y:S05]  /*0460*/  BSYNC.RECONVERGENT B1 ;  /* 0x0000000000017941 */ /* 0x000fea0003800200 */
.L_x_2:
[----:B------:R-:W-:Y:S05]  /*0470*/  @!P1 BRA `(.L_x_1) ;  /* 0x0000000000e09947 */ /* 0x000fea0003800000 */
[----:B------:R-:W1:Y:S01]  /*0480*/  S2R R7, SR_CgaCtaId ;  /* 0x0000000000077919 */ /* 0x000e620000008800 */
[----:B------:R-:W-:-:S04]  /*0490*/  MOV R6, 0x400 ;  /* 0x0000040000067802 */ /* 0x000fc80000000f00 */
[----:B-1----:R-:W-:-:S07]  /*04a0*/  LEA R6, R7, R6, 0x18 ;  /* 0x0000000607067211 */ /* 0x002fce00078ec0ff */
.L_x_5:
[----:B-1----:R-:W-:Y:S02]  /*04b0*/  LOP3.LUT R8, R11, 0xf, RZ, 0xc0, !PT ;  /* 0x0000000f0b087812 */ /* 0x002fe400078ec0ff */
[C---:B0-----:R-:W-:Y:S02]  /*04c0*/  IADD3 R9, PT, PT, R4.reuse, R11, RZ ;  /* 0x0000000b04097210 */ /* 0x041fe40007ffe0ff */
[----:B------:R-:W-:Y:S01]  /*04d0*/  MOV R23, RZ ;  /* 0x000000ff00177202 */ /* 0x000fe20000000f00 */
[----:B------:R-:W-:Y:S01]  /*04e0*/  IMAD R15, R3, 0x10, R8 ;  /* 0x00000010030f7824 */ /* 0x000fe200078e0208 */
[----:B------:R-:W-:Y:S01]  /*04f0*/  LOP3.LUT R10, R9, 0xf, RZ, 0xc0, !PT ;  /* 0x0000000f090a7812 */ /* 0x000fe200078ec0ff */
[----:B------:R-:W-:-:S03]  /*0500*/  IMAD.IADD R7, R4, 0x1, R9 ;  /* 0x0000000104077824 */ /* 0x000fc600078e0209 */
[----:B------:R-:W-:Y:S01]  /*0510*/  ISETP.GE.AND P0, PT, R15, UR12, PT ;  /* 0x0000000c0f007c0c */ /* 0x000fe2000bf06270 */
[----:B------:R-:W-:Y:S01]  /*0520*/  IMAD R25, R3, 0x10, R10 ;  /* 0x0000001003197824 */ /* 0x000fe200078e020a */
[----:B------:R-:W-:Y:S02]  /*0530*/  IADD3 R21, PT, PT, R4, R7, RZ ;  /* 0x0000000704157210 */ /* 0x000fe40007ffe0ff */
[----:B------:R-:W-:Y:S02]  /*0540*/  LOP3.LUT R20, R7, 0xf, RZ, 0xc0, !PT ;  /* 0x0000000f07147812 */ /* 0x000fe400078ec0ff */
[----:B------:R-:W-:Y:S02]  /*0550*/  LOP3.LUT R22, R21, 0xf, RZ, 0xc0, !PT ;  /* 0x0000000f15167812 */ /* 0x000fe400078ec0ff */
[----:B------:R-:W-:Y:S02]  /*0560*/  LEA R24, R3, R20, 0x4 ;  /* 0x0000001403187211 */ /* 0x000fe400078e20ff */
[----:B------:R-:W-:Y:S01]  /*0570*/  ISETP.GE.AND P1, PT, R25, UR12, PT ;  /* 0x0000000c19007c0c */ /* 0x000fe2000bf26270 */
[----:B------:R-:W-:Y:S01]  /*0580*/  IMAD R26, R3, 0x10, R22 ;  /* 0x00000010031a7824 */ /* 0x000fe200078e0216 */
[----:B------:R-:W-:Y:S01]  /*0590*/  ISETP.GE.AND P2, PT, R24, UR12, PT ;  /* 0x0000000c18007c0c */ /* 0x000fe2000bf46270 */
[----:B------:R-:W0:Y:S01]  /*05a0*/  @!P0 LDC.64 R12, c[0x0][0x388] ;  /* 0x0000e200ff0c8b82 */ /* 0x000e220000000a00 */
[----:B------:R-:W-:-:S02]  /*05b0*/  @!P0 SHF.R.U32.HI R14, RZ, 0x4, R11 ;  /* 0x00000004ff0e8819 */ /* 0x000fc4000001160b */
[----:B------:R-:W-:-:S03]  /*05c0*/  ISETP.GE.AND P3, PT, R26, UR12, PT ;  /* 0x0000000c1a007c0c */ /* 0x000fc6000bf66270 */
[----:B------:R-:W-:-:S06]  /*05d0*/  @!P0 IMAD R15, R14, UR12, R15 ;  /* 0x0000000c0e0f8c24 */ /* 0x000fcc000f8e020f */
[----:B------:R-:W1:Y:S08]  /*05e0*/  @!P2 LDC.64 R16, c[0x0][0x388] ;  /* 0x0000e200ff10ab82 */ /* 0x000e700000000a00 */
[----:B------:R-:W2:Y:S01]  /*05f0*/  @!P3 LDC.64 R18, c[0x0][0x388] ;  /* 0x0000e200ff12bb82 */ /* 0x000ea20000000a00 */
[----:B0-----:R-:W-:-:S07]  /*0600*/  @!P0 IMAD.WIDE R12, R15, 0x4, R12 ;  /* 0x000000040f0c8825 */ /* 0x001fce00078e020c */
[----:B------:R-:W0:Y:S01]  /*0610*/  @!P1 LDC.64 R14, c[0x0][0x388] ;  /* 0x0000e200ff0e9b82 */ /* 0x000e220000000a00 */
[----:B------:R-:W-:Y:S01]  /*0620*/  @!P1 SHF.R.U32.HI R28, RZ, 0x4, R9 ;  /* 0x00000004ff1c9819 */ /* 0x000fe20000011609 */
[----:B------:R3:W4:Y:S01]  /*0630*/  @!P0 LDG.E.CONSTANT R23, desc[UR10][R12.64] ;  /* 0x0000000a0c178981 */ /* 0x000722000c1e9900 */
[----:B------:R-:W-:Y:S02]  /*0640*/  @!P2 SHF.R.U32.HI R27, RZ, 0x4, R7 ;  /* 0x00000004ff1ba819 */ /* 0x000fe40000011607 */
[----:B------:R-:W-:Y:S01]  /*0650*/  @!P3 SHF.R.U32.HI R29, RZ, 0x4, R21 ;  /* 0x00000004ff1db819 */ /* 0x000fe20000011615 */
[----:B------:R-:W-:Y:S02]  /*0660*/  @!P1 IMAD R25, R28, UR12, R25 ;  /* 0x0000000c1c199c24 */ /* 0x000fe4000f8e0219 */
[----:B------:R-:W-:Y:S02]  /*0670*/  @!P2 IMAD R27, R27, UR12, R24 ;  /* 0x0000000c1b1bac24 */ /* 0x000fe4000f8e0218 */
[----:B------:R-:W-:-:S02]  /*0680*/  @!P3 IMAD R29, R29, UR12, R26 ;  /* 0x0000000c1d1dbc24 */ /* 0x000fc4000f8e021a */
[----:B------:R-:W-:Y:S01]  /*0690*/  IMAD.MOV.U32 R24, RZ, RZ, RZ ;  /* 0x000000ffff187224 */ /* 0x000fe200078e00ff */
[----:B---3--:R-:W-:Y:S01]  /*06a0*/  CS2R R12, SRZ ;  /* 0x00000000000c7805 */ /* 0x008fe2000001ff00 */
[----:B-1----:R-:W-:-:S04]  /*06b0*/  @!P2 IMAD.WIDE R16, R27, 0x4, R16 ;  /* 0x000000041b10a825 */ /* 0x002fc800078e0210 */
[----:B--2---:R-:W-:Y:S01]  /*06c0*/  @!P3 IMAD.WIDE R18, R29, 0x4, R18 ;  /* 0x000000041d12b825 */ /* 0x004fe200078e0212 */
[----:B------:R-:W2:Y:S04]  /*06d0*/  @!P2 LDG.E.CONSTANT R13, desc[UR10][R16.64] ;  /* 0x0000000a100da981 */ /* 0x000ea8000c1e9900 */
[----:B------:R-:W3:Y:S01]  /*06e0*/  @!P3 LDG.E.CONSTANT R12, desc[UR10][R18.64] ;  /* 0x0000000a120cb981 */ /* 0x000ee2000c1e9900 */
[----:B0-----:R-:W-:-:S05]  /*06f0*/  @!P1 IMAD.WIDE R14, R25, 0x4, R14 ;  /* 0x00000004190e9825 */ /* 0x001fca00078e020e */
[----:B------:R-:W5:Y:S01]  /*0700*/  @!P1 LDG.E.CONSTANT R24, desc[UR10][R14.64] ;  /* 0x0000000a0e189981 */ /* 0x000f62000c1e9900 */
[----:B------:R-:W-:Y:S02]  /*0710*/  LOP3.LUT R11, R8, 0x3ffffff0, R11, 0xf8, !PT ;  /* 0x3ffffff0080b7812 */ /* 0x000fe400078ef80b */
[----:B------:R-:W-:Y:S02]  /*0720*/  LOP3.LUT R9, R10, 0x3ffffff0, R9, 0xf8, !PT ;  /* 0x3ffffff00a097812 */ /* 0x000fe400078ef809 */
[----:B------:R-:W-:Y:S02]  /*0730*/  LOP3.LUT R7, R20, 0x3ffffff0, R7, 0xf8, !PT ;  /* 0x3ffffff014077812 */ /* 0x000fe400078ef807 */
[----:B------:R-:W-:Y:S02]  /*0740*/  LOP3.LUT R25, R22, 0x3ffffff0, R21, 0xf8, !PT ;  /* 0x3ffffff016197812 */ /* 0x000fe400078ef815 */
[-C--:B------:R-:W-:Y:S01]  /*0750*/  LEA R8, R11, R6.reuse, 0x2 ;  /* 0x000000060b087211 */ /* 0x080fe200078e10ff */
[----:B------:R-:W-:Y:S01]  /*0760*/  IMAD R10, R7, 0x4, R6 ;  /* 0x00000004070a7824 */ /* 0x000fe200078e0206 */
[----:B------:R-:W-:-:S02]  /*0770*/  LEA R9, R9, R6, 0x2 ;  /* 0x0000000609097211 */ /* 0x000fc400078e10ff */
[----:B------:R-:W-:Y:S02]  /*0780*/  LEA R25, R25, R6, 0x2 ;  /* 0x0000000619197211 */ /* 0x000fe400078e10ff */
[----:B------:R-:W-:-:S04]  /*0790*/  IADD3 R11, PT, PT, R4, R21, RZ ;  /* 0x00000015040b7210 */ /* 0x000fc80007ffe0ff */
[----:B------:R-:W-:Y:S01]  /*07a0*/  ISETP.GE.AND P0, PT, R11, UR4, PT ;  /* 0x000000040b007c0c */ /* 0x000fe2000bf06270 */
[----:B----4-:R1:W-:Y:S04]  /*07b0*/  STS [R8], R23 ;  /* 0x0000001708007388 */ /* 0x0103e80000000800 */
[----:B-----5:R1:W-:Y:S04]  /*07c0*/  STS [R9], R24 ;  /* 0x0000001809007388 */ /* 0x0203e80000000800 */
[----:B--2---:R1:W-:Y:S04]  /*07d0*/  STS [R10], R13 ;  /* 0x0000000d0a007388 */ /* 0x0043e80000000800 */
[----:B---3--:R1:W-:Y:S01]  /*07e0*/  STS [R25], R12 ;  /* 0x0000000c19007388 */ /* 0x0083e20000000800 */
[----:B------:R-:W-:Y:S05]  /*07f0*/  @!P0 BRA `(.L_x_5) ;  /* 0xfffffffc002c8947 */ /* 0x000fea000383ffff */
.L_x_1:
[----:B------:R-:W-:Y:S05]  /*0800*/  BSYNC.RECONVERGENT B0 ;  /* 0x0000000000007941 */ /* 0x000fea0003800200 */
.L_x_0:
[----:B------:R-:W2:Y:S01]  /*0810*/  LDCU.64 UR8, c[0x0][0x398] ;  /* 0x00007300ff0877ac */ /* 0x000ea20008000a00 */
[----:B------:R-:W-:Y:S01]  /*0820*/  BAR.SYNC.DEFER_BLOCKING 0x0 ;  /* 0x0000000000007b1d */ /* 0x000fe20000010000 */
[----:B--2---:R-:W-:-:S04]  /*0830*/  ISETP.GE.AND P0, PT, R5, UR9, PT ;  /* 0x0000000905007c0c */ /* 0x004fc8000bf06270 */
[----:B------:R-:W-:-:S13]  /*0840*/  ISETP.GE.OR P0, PT, R2, UR8, P0 ;  /* 0x0000000802007c0c */ /* 0x000fda0008706670 */
[----:B------:R-:W-:Y:S05]  /*0850*/  @P0 EXIT ;  /* 0x000000000000094d */ /* 0x000fea0003800000 */
[----:B------:R-:W2:Y:S01]  /*0860*/  LDCU UR12, c[0x0][0x3a0] ;  /* 0x00007400ff0c77ac */ /* 0x000ea20008000800 */
[----:B------:R-:W-:Y:S02]  /*0870*/  HFMA2 R3, -RZ, RZ, 0, 0 ;  /* 0x00000000ff037431 */ /* 0x000fe400000001ff */
[----:B------:R-:W-:Y:S01]  /*0880*/  IMAD.MOV.U32 R11, RZ, RZ, RZ ;  /* 0x000000ffff0b7224 */ /* 0x000fe200078e00ff */
[----:B--2---:R-:W-:-:S09]  /*0890*/  UISETP.GE.AND UP0, UPT, UR12, 0x4, UPT ;  /* 0x000000040c00788c */ /* 0x004fd2000bf06270 */
[----:B------:R-:W-:Y:S05]  /*08a0*/  BRA.U !UP0, `(.L_x_6) ;  /* 0x0000000508b87547 */ /* 0x000fea000b800000 */
[----:B------:R-:W-:Y:S02]  /*08b0*/  UIADD3 UR7, UPT, UPT, UR12, -0x4, URZ ;  /* 0xfffffffc0c077890 */ /* 0x000fe4000fffe0ff */
[----:B------:R-:W-:Y:S01]  /*08c0*/  IMAD R4, R2, UR12, RZ ;  /* 0x0000000c02047c24 */ /* 0x000fe2000f8e02ff */
[----:B------:R-:W-:Y:S01]  /*08d0*/  MOV R3, RZ ;  /* 0x000000ff00037202 */ /* 0x000fe20000000f00 */
[----:B01----:R-:W-:Y:S01]  /*08e0*/  IMAD.MOV.U32 R9, RZ, RZ, RZ ;  /* 0x000000ffff097224 */ /* 0x003fe200078e00ff */
[----:B------:R-:W-:Y:S02]  /*08f0*/  UISETP.GE.U32.AND UP1, UPT, UR7, 0xc, UPT ;  /* 0x0000000c0700788c */ /* 0x000fe4000bf26070 */
[----:B------:R-:W-:Y:S02]  /*0900*/  ULEA.HI UR5, UR7, 0x1, URZ, 0x1e ;  /* 0x0000000107057891 */ /* 0x000fe4000f8ff0ff */
[----:B------:R-:W-:Y:S02]  /*0910*/  ULOP3.LUT UR4, UR7, 0xfffffffc, URZ, 0xc0, !UPT ;  /* 0xfffffffc07047892 */ /* 0x000fe4000f8ec0ff */
[----:B------:R-:W-:-:S02]  /*0920*/  ULOP3.LUT UR6, UR5, 0x3, URZ, 0xc0, !UPT ;  /* 0x0000000305067892 */ /* 0x000fc4000f8ec0ff */
[----:B------:R-:W-:Y:S02]  /*0930*/  UIADD3 UR4, UPT, UPT, UR4, 0x4, URZ ;  /* 0x0000000404047890 */ /* 0x000fe4000fffe0ff */
[----:B------:R-:W-:Y:S01]  /*0940*/  UISETP.NE.AND UP0, UPT, UR6, URZ, UPT ;  /* 0x000000ff0600728c */ /* 0x000fe2000bf05270 */
[----:B------:R-:W-:Y:S10]  /*0950*/  BRA.U !UP1, `(.L_x_7) ;  /* 0x0000000509087547 */ /* 0x000ff4000b800000 */
[----:B------:R-:W0:Y:S01]  /*0960*/  S2UR UR8, SR_CgaCtaId ;  /* 0x00000000000879c3 */ /* 0x000e220000008800 */
[----:B------:R-:W-:Y:S01]  /*0970*/  UMOV UR7, 0x400 ;  /* 0x0000040000077882 */ /* 0x000fe20000000000 */
[----:B------:R-:W-:Y:S01]  /*0980*/  HFMA2 R9, -RZ, RZ, 0, 0 ;  /* 0x00000000ff097431 */ /* 0x000fe200000001ff */
[----:B------:R-:W-:Y:S01]  /*0990*/  ULOP3.LUT UR5, UR5, 0x7ffffffc, URZ, 0xc0, !UPT ;  /* 0x7ffffffc05057892 */ /* 0x000fe2000f8ec0ff */
[----:B------:R-:W-:Y:S01]  /*09a0*/  MOV R3, RZ ;  /* 0x000000ff00037202 */ /* 0x000fe20000000f00 */
[----:B------:R-:W-:Y:S02]  /*09b0*/  IMAD.MOV.U32 R10, RZ, RZ, R4 ;  /* 0x000000ffff0a7224 */ /* 0x000fe400078e0004 */
[----:B------:R-:W-:Y:S02]  /*09c0*/  UIADD3 UR5, UPT, UPT, -UR5, URZ, URZ ;  /* 0x000000ff05057290 */ /* 0x000fe4000fffe1ff */
[----:B0-----:R-:W-:-:S06]  /*09d0*/  ULEA UR7, UR8, UR7, 0x18 ;  /* 0x0000000708077291 */ /* 0x001fcc000f8ec0ff */
[----:B------:R-:W-:-:S04]  /*09e0*/  LEA R8, R0, UR7, 0x2 ;  /* 0x0000000700087c11 */ /* 0x000fc8000f8e10ff */
[----:B------:R-:W-:-:S07]  /*09f0*/  IADD3 R8, PT, PT, R8, 0x200, RZ ;  /* 0x0000020008087810 */ /* 0x000fce0007ffe0ff */
.L_x_8:
[----:B------:R-:W0:Y:S01]  /*0a00*/  LDC.64 R6, c[0x0][0x380] ;  /* 0x0000e000ff067b82 */ /* 0x000e220000000a00 */
[----:B------:R-:W1:Y:S04]  /*0a10*/  LDS R27, [R8+-0x200] ;  /* 0xfffe0000081b7984 */ /* 0x000e680000000800 */
[----:B------:R-:W-:Y:S01]  /*0a20*/  LDS R29, [R8+-0x140] ;  /* 0xfffec000081d7984 */ /* 0x000fe20000000800 */
[----:B0-----:R-:W-:-:S05]  /*0a30*/  IMAD.WIDE.U32 R6, R10, 0x4, R6 ;  /* 0x000000040a067825 */ /* 0x001fca00078e0006 */
[----:B------:R-:W1:Y:S04]  /*0a40*/  LDG.E.CONSTANT R26, desc[UR10][R6.64] ;  /* 0x0000000a061a7981 */ /* 0x000e68000c1e9900 */
[----:B------:R-:W2:Y:S04]  /*0a50*/  LDG.E.CONSTANT R25, desc[UR10][R6.64+0x4] ;  /* 0x0000040a06197981 */ /* 0x000ea8000c1e9900 */
[----:B------:R-:W3:Y:S04]  /*0a60*/  LDG.E.CONSTANT R24, desc[UR10][R6.64+0x8] ;  /* 0x0000080a06187981 */ /* 0x000ee8000c1e9900 */
[----:B------:R-:W4:Y:S04]  /*0a70*/  LDG.E.CONSTANT R23, desc[UR10][R6.64+0xc] ;  /* 0x00000c0a06177981 */ /* 0x000f28000c1e9900 */
[----:B------:R-:W5:Y:S04]  /*0a80*/  LDG.E.CONSTANT R11, desc[UR10][R6.64+0x10] ;  /* 0x0000100a060b7981 */ /* 0x000f68000c1e9900 */
        /* <DEDUP_REMOVED lines=10> */
[----:B------:R0:W5:Y:S01]  /*0b30*/  LDG.E.CONSTANT R22, desc[UR10][R6.64+0x3c] ;  /* 0x00003c0a06167981 */ /* 0x000162000c1e9900 */
[----:B------:R-:W-:Y:S01]  /*0b40*/  UIADD3 UR5, UPT, UPT, UR5, 0x4, URZ ;  /* 0x0000000405057890 */ /* 0x000fe2000fffe0ff */
[----:B------:R-:W-:-:S02]  /*0b50*/  IADD3 R9, PT, PT, R9, 0x10, RZ ;  /* 0x0000001009097810 */ /* 0x000fc40007ffe0ff */
[----:B------:R-:W-:Y:S01]  /*0b60*/  IADD3 R10, PT, PT, R10, 0x10, RZ ;  /* 0x000000100a0a7810 */ /* 0x000fe20007ffe0ff */
[----:B------:R-:W-:Y:S01]  /*0b70*/  UISETP.NE.AND UP1, UPT, UR5, URZ, UPT ;  /* 0x000000ff0500728c */ /* 0x000fe2000bf25270 */
[----:B0-----:R-:W-:Y:S04]  /*0b80*/  LDS R6, [R8] ;  /* 0x0000000008067984 */ /* 0x001fe80000000800 */
[----:B------:R-:W-:Y:S01]  /*0b90*/  LDS R7, [R8+0x40] ;  /* 0x0000400008077984 */ /* 0x000fe20000000800 */
[----:B-1----:R-:W-:-:S03]  /*0ba0*/  FFMA R26, R26, R27, R3 ;  /* 0x0000001b1a1a7223 */ /* 0x002fc60000000003 */
[----:B------:R-:W2:Y:S04]  /*0bb0*/  LDS R3, [R8+-0x1c0] ;  /* 0xfffe400008037984 */ /* 0x000ea80000000800 */
[----:B------:R-:W3:Y:S01]  /*0bc0*/  LDS R27, [R8+-0x180] ;  /* 0xfffe8000081b7984 */ /* 0x000ee20000000800 */
[----:B--2---:R-:W-:-:S03]  /*0bd0*/  FFMA R3, R25, R3, R26 ;  /* 0x0000000319037223 */ /* 0x004fc6000000001a */
[----:B------:R-:W5:Y:S01]  /*0be0*/  LDS R26, [R8+-0x100] ;  /* 0xffff0000081a7984 */ /* 0x000f620000000800 */
[----:B---3--:R-:W-:-:S03]  /*0bf0*/  FFMA R28, R24, R27, R3 ;  /* 0x0000001b181c7223 */ /* 0x008fc60000000003 */
[----:B------:R-:W0:Y:S01]  /*0c00*/  LDS R24, [R8+-0xc0] ;  /* 0xffff400008187984 */ /* 0x000e220000000800 */
[----:B----4-:R-:W-:-:S03]  /*0c10*/  FFMA R28, R23, R29, R28 ;  /* 0x0000001d171c7223 */ /* 0x010fc6000000001c */
[----:B------:R-:W1:Y:S04]  /*0c20*/  LDS R25, [R8+-0x80] ;  /* 0xffff800008197984 */ /* 0x000e680000000800 */
[----:B------:R-:W2:Y:S04]  /*0c30*/  LDS R3, [R8+-0x40] ;  /* 0xffffc00008037984 */ /* 0x000ea80000000800 */
[----:B------:R-:W-:Y:S01]  /*0c40*/  LDS R23, [R8+0x180] ;  /* 0x0001800008177984 */ /* 0x000fe20000000800 */
[----:B-----5:R-:W-:-:S03]  /*0c50*/  FFMA R26, R11, R26, R28 ;  /* 0x0000001a0b1a7223 */ /* 0x020fc6000000001c */
[----:B------:R-:W3:Y:S01]  /*0c60*/  LDS R11, [R8+0x80] ;  /* 0x00008000080b7984 */ /* 0x000ee20000000800 */
[----:B0-----:R-:W-:-:S03]  /*0c70*/  FFMA R19, R19, R24, R26 ;  /* 0x0000001813137223 */ /* 0x001fc6000000001a */
[----:B------:R-:W0:Y:S01]  /*0c80*/  LDS R26, [R8+0xc0] ;  /* 0x0000c000081a7984 */ /* 0x000e220000000800 */
[----:B-1----:R-:W-:-:S03]  /*0c90*/  FFMA R25, R16, R25, R19 ;  /* 0x0000001910197223 */ /* 0x002fc60000000013 */
[----:B------:R-:W1:Y:S01]  /*0ca0*/  LDS R24, [R8+0x100] ;  /* 0x0001000008187984 */ /* 0x000e620000000800 */
[----:B--2---:R-:W-:-:S03]  /*0cb0*/  FFMA R14, R14, R3, R25 ;  /* 0x000000030e0e7223 */ /* 0x004fc60000000019 */
[----:B------:R-:W2:Y:S01]  /*0cc0*/  LDS R16, [R8+0x140] ;  /* 0x0001400008107984 */ /* 0x000ea20000000800 */
[----:B------:R-:W-:-:S03]  /*0cd0*/  FFMA R21, R21, R6, R14 ;  /* 0x0000000615157223 */ /* 0x000fc6000000000e */
[----:B------:R4:W5:Y:S01]  /*0ce0*/  LDS R19, [R8+0x1c0] ;  /* 0x0001c00008137984 */ /* 0x0009620000000800 */
[----:B------:R-:W-:Y:S01]  /*0cf0*/  FFMA R7, R20, R7, R21 ;  /* 0x0000000714077223 */ /* 0x000fe20000000015 */
[----:B----4-:R-:W-:-:S03]  /*0d00*/  VIADD R8, R8, 0x400 ;  /* 0x0000040008087836 */ /* 0x010fc60000000000 */
[----:B---3--:R-:W-:-:S04]  /*0d10*/  FFMA R18, R18, R11, R7 ;  /* 0x0000000b12127223 */ /* 0x008fc80000000007 */
[----:B0-----:R-:W-:-:S04]  /*0d20*/  FFMA R18, R17, R26, R18 ;  /* 0x0000001a11127223 */ /* 0x001fc80000000012 */
[----:B-1----:R-:W-:-:S04]  /*0d30*/  FFMA R18, R15, R24, R18 ;  /* 0x000000180f127223 */ /* 0x002fc80000000012 */
[----:B--2---:R-:W-:-:S04]  /*0d40*/  FFMA R13, R13, R16, R18 ;  /* 0x000000100d0d7223 */ /* 0x004fc80000000012 */
[----:B------:R-:W-:-:S04]  /*0d50*/  FFMA R13, R12, R23, R13 ;  /* 0x000000170c0d7223 */ /* 0x000fc8000000000d */
[----:B-----5:R-:W-:Y:S01]  /*0d60*/  FFMA R3, R22, R19, R13 ;  /* 0x0000001316037223 */ /* 0x020fe2000000000d */
[----:B------:R-:W-:Y:S06]  /*0d70*/  BRA.U UP1, `(.L_x_8) ;  /* 0xfffffffd01207547 */ /* 0x000fec000b83ffff */
.L_x_7:
[----:B------:R-:W-:Y:S01]  /*0d80*/  MOV R11, UR4 ;  /* 0x00000004000b7c02 */ /* 0x000fe20008000f00 */
[----:B------:R-:W-:Y:S06]  /*0d90*/  BRA.U !UP0, `(.L_x_6) ;  /* 0x00000001087c7547 */ /* 0x000fec000b800000 */
[----:B------:R-:W0:Y:S01]  /*0da0*/  S2UR UR5, SR_CgaCtaId ;  /* 0x00000000000579c3 */ /* 0x000e220000008800 */
[----:B------:R-:W-:Y:S01]  /*0db0*/  IMAD.IADD R13, R4, 0x1, R9 ;  /* 0x00000001040d7824 */ /* 0x000fe200078e0209 */
[----:B------:R-:W-:Y:S01]  /*0dc0*/  UMOV UR4, 0x400 ;  /* 0x0000040000047882 */ /* 0x000fe20000000000 */
[----:B------:R-:W-:Y:S01]  /*0dd0*/  LEA R4, R9, R0, 0x4 ;  /* 0x0000000009047211 */ /* 0x000fe200078e20ff */
[----:B------:R-:W-:-:S04]  /*0de0*/  UIADD3 UR6, UPT, UPT, -UR6, URZ, URZ ;  /* 0x000000ff06067290 */ /* 0x000fc8000fffe1ff */
[----:B------:R-:W1:Y:S01]  /*0df0*/  LDC.64 R6, c[0x0][0x380] ;  /* 0x0000e000ff067b82 */ /* 0x000e620000000a00 */
[----:B0-----:R-:W-:-:S06]  /*0e00*/  ULEA UR4, UR5, UR4, 0x18 ;  /* 0x0000000405047291 */ /* 0x001fcc000f8ec0ff */
[----:B------:R-:W-:Y:S01]  /*0e10*/  LEA R4, R4, UR4, 0x2 ;  /* 0x0000000404047c11 */ /* 0x000fe2000f8e10ff */
[----:B-1----:R-:W-:-:S04]  /*0e20*/  IMAD.WIDE.U32 R6, R13, 0x4, R6 ;  /* 0x000000040d067825 */ /* 0x002fc800078e0006 */
[----:B------:R-:W-:Y:S01]  /*0e30*/  VIADD R4, R4, 0x80 ;  /* 0x0000008004047836 */ /* 0x000fe20000000000 */
[----:B------:R-:W-:-:S04]  /*0e40*/  IADD3 R9, P0, PT, R6, 0x8, RZ ;  /* 0x0000000806097810 */ /* 0x000fc80007f1e0ff */
[----:B------:R-:W-:-:S09]  /*0e50*/  IADD3.X R7, PT, PT, RZ, R7, RZ, P0, !PT ;  /* 0x00000007ff077210 */ /* 0x000fd200007fe4ff */
.L_x_9:
[----:B------:R-:W-:Y:S01]  /*0e60*/  MOV R6, R9 ;  /* 0x0000000900067202 */ /* 0x000fe20000000f00 */
[----:B------:R-:W-:Y:S04]  /*0e70*/  LDS R10, [R4+-0x40] ;  /* 0xffffc000040a7984 */ /* 0x000fe80000000800 */
[----:B------:R-:W2:Y:S04]  /*0e80*/  LDG.E.CONSTANT R8, desc[UR10][R6.64+-0x8] ;  /* 0xfffff80a06087981 */ /* 0x000ea8000c1e9900 */
[----:B------:R-:W3:Y:S04]  /*0e90*/  LDG.E.CONSTANT R13, desc[UR10][R6.64+-0x4] ;  /* 0xfffffc0a060d7981 */ /* 0x000ee8000c1e9900 */
[----:B------:R-:W4:Y:S04]  /*0ea0*/  LDG.E.CONSTANT R15, desc[UR10][R6.64] ;  /* 0x0000000a060f7981 */ /* 0x000f28000c1e9900 */
[----:B------:R0:W5:Y:S01]  /*0eb0*/  LDG.E.CONSTANT R17, desc[UR10][R6.64+0x4] ;  /* 0x0000040a06117981 */ /* 0x000162000c1e9900 */
[----:B------:R-:W-:-:S03]  /*0ec0*/  UIADD3 UR6, UPT, UPT, UR6, 0x1, URZ ;  /* 0x0000000106067890 */ /* 0x000fc6000fffe0ff */
[----:B------:R-:W2:Y:S01]  /*0ed0*/  LDS R9, [R4+-0x80] ;  /* 0xffff800004097984 */ /* 0x000ea20000000800 */
[----:B------:R-:W-:-:S03]  /*0ee0*/  UISETP.NE.AND UP0, UPT, UR6, URZ, UPT ;  /* 0x000000ff0600728c */ /* 0x000fc6000bf05270 */
[----:B------:R-:W4:Y:S04]  /*0ef0*/  LDS R12, [R4] ;  /* 0x00000000040c7984 */ /* 0x000f280000000800 */
[----:B------:R1:W5:Y:S02]  /*0f00*/  LDS R14, [R4+0x40] ;  /* 0x00004000040e7984 */ /* 0x0003640000000800 */
[----:B-1----:R-:W-:Y:S02]  /*0f10*/  VIADD R4, R4, 0x100 ;  /* 0x0000010004047836 */ /* 0x002fe40000000000 */
[----:B--2---:R-:W-:Y:S01]  /*0f20*/  FFMA R8, R8, R9, R3 ;  /* 0x0000000908087223 */ /* 0x004fe20000000003 */
[----:B------:R-:W-:-:S03]  /*0f30*/  IADD3 R9, P0, PT, R6, 0x10, RZ ;  /* 0x0000001006097810 */ /* 0x000fc60007f1e0ff */
[----:B---3--:R-:W-:Y:S01]  /*0f40*/  FFMA R8, R13, R10, R8 ;  /* 0x0000000a0d087223 */ /* 0x008fe20000000008 */
[----:B0-----:R-:W-:-:S03]  /*0f50*/  IADD3.X R7, PT, PT, RZ, R7, RZ, P0, !PT ;  /* 0x00000007ff077210 */ /* 0x001fc600007fe4ff */
[----:B----4-:R-:W-:-:S04]  /*0f60*/  FFMA R8, R15, R12, R8 ;  /* 0x0000000c0f087223 */ /* 0x010fc80000000008 */
[----:B-----5:R-:W-:Y:S01]  /*0f70*/  FFMA R3, R17, R14, R8 ;  /* 0x0000000e11037223 */ /* 0x020fe20000000008 */
[----:B------:R-:W-:Y:S06]  /*0f80*/  BRA.U UP0, `(.L_x_9) ;  /* 0xfffffffd00b47547 */ /* 0x000fec000b83ffff */
.L_x_6:
[----:B------:R-:W-:-:S13]  /*0f90*/  ISETP.GE.AND P0, PT, R11, UR12, PT ;  /* 0x0000000c0b007c0c */ /* 0x000fda000bf06270 */
[----:B------:R-:W-:Y:S05]  /*0fa0*/  @P0 BRA `(.L_x_10) ;  /* 0x0000000800640947 */ /* 0x000fea0003800000 */
[C---:B------:R-:W-:Y:S02]  /*0fb0*/  IADD3 R4, PT, PT, R11.reuse, -UR12, RZ ;  /* 0x8000000c0b047c10 */ /* 0x040fe4000fffe0ff */
[----:B-1----:R-:W-:Y:S02]  /*0fc0*/  IADD3 R8, PT, PT, -R11, UR12, RZ ;  /* 0x0000000c0b087c10 */ /* 0x002fe4000fffe1ff */
[----:B------:R-:W-:Y:S02]  /*0fd0*/  ISETP.GT.U32.AND P0, PT, R4, -0x10, PT ;  /* 0xfffffff00400780c */ /* 0x000fe40003f04070 */
[----:B------:R-:W-:-:S04]  /*0fe0*/  LOP3.LUT R25, R8, 0xf, RZ, 0xc0, !PT ;  /* 0x0000000f08197812 */ /* 0x000fc800078ec0ff */
[----:B------:R-:W-:-:S07]  /*0ff0*/  ISETP.NE.AND P1, PT, R25, RZ, PT ;  /* 0x000000ff1900720c */ /* 0x000fce0003f25270 */
[----:B------:R-:W-:Y:S06]  /*1000*/  @P0 BRA `(.L_x_11) ;  /* 0x0000000400040947 */ /* 0x000fec0003800000 */
[----:B------:R-:W1:Y:S01]  /*1010*/  S2UR UR5, SR_CgaCtaId ;  /* 0x00000000000579c3 */ /* 0x000e620000008800 */
[----:B------:R-:W-:Y:S01]  /*1020*/  UMOV UR4, 0x400 ;  /* 0x0000040000047882 */ /* 0x000fe20000000000 */
[----:B------:R-:W-:Y:S01]  /*1030*/  LEA R4, R11, R0, 0x4 ;  /* 0x000000000b047211 */ /* 0x000fe200078e20ff */
[----:B0-----:R-:W-:Y:S01]  /*1040*/  IMAD R9, R2, UR12, R11 ;  /* 0x0000000c02097c24 */ /* 0x001fe2000f8e020b */
[----:B------:R-:W-:-:S05]  /*1050*/  LOP3.LUT R10, R8, 0xfffffff0, RZ, 0xc0, !PT ;  /* 0xfffffff0080a7812 */ /* 0x000fca00078ec0ff */
[----:B------:R-:W-:Y:S01]  /*1060*/  IMAD.MOV R10, RZ, RZ, -R10 ;  /* 0x000000ffff0a7224 */ /* 0x000fe200078e0a0a */
[----:B-1----:R-:W-:-:S06]  /*1070*/  ULEA UR4, UR5, UR4, 0x18 ;  /* 0x0000000405047291 */ /* 0x002fcc000f8ec0ff */
[----:B------:R-:W-:-:S04]  /*1080*/  LEA R4, R4, UR4, 0x2 ;  /* 0x0000000404047c11 */ /* 0x000fc8000f8e10ff */
[----:B------:R-:W-:-:S07]  /*1090*/  IADD3 R4, PT, PT, R4, 0x200, RZ ;  /* 0x0000020004047810 */ /* 0x000fce0007ffe0ff */
.L_x_12:
[----:B------:R-:W0:Y:S01]  /*10a0*/  LDC.64 R6, c[0x0][0x380] ;  /* 0x0000e000ff067b82 */ /* 0x000e220000000a00 */
[----:B------:R-:W1:Y:S04]  /*10b0*/  LDS R19, [R4+-0x200] ;  /* 0xfffe000004137984 */ /* 0x000e680000000800 */
[----:B------:R-:W2:Y:S04]  /*10c0*/  LDS R26, [R4+-0x1c0] ;  /* 0xfffe4000041a7984 */ /* 0x000ea80000000800 */
[----:B------:R-:W3:Y:S01]  /*10d0*/  LDS R27, [R4+-0x180] ;  /* 0xfffe8000041b7984 */ /* 0x000ee20000000800 */
[----:B0-----:R-:W-:-:S05]  /*10e0*/  IMAD.WIDE R6, R9, 0x4, R6 ;  /* 0x0000000409067825 */ /* 0x001fca00078e0206 */
        /* <DEDUP_REMOVED lines=11> */
[----:B------:R-:W5:Y:S01]  /*11a0*/  LDG.E.CONSTANT R14, desc[UR10][R6.64+0x2c] ;  /* 0x00002c0a060e7981 */ /* 0x000f62000c1e9900 */
[----:B-1----:R-:W-:-:S03]  /*11b0*/  FFMA R3, R18, R19, R3 ;  /* 0x0000001312037223 */ /* 0x002fc60000000003 */
[----:B------:R-:W5:Y:S04]  /*11c0*/  LDG.E.CONSTANT R19, desc[UR10][R6.64+0x30] ;  /* 0x0000300a06137981 */ /* 0x000f68000c1e9900 */
[----:B------:R-:W5:Y:S01]  /*11d0*/  LDG.E.CONSTANT R18, desc[UR10][R6.64+0x34] ;  /* 0x0000340a06127981 */ /* 0x000f62000c1e9900 */
[----:B--2---:R-:W-:-:S03]  /*11e0*/  FFMA R26, R20, R26, R3 ;  /* 0x0000001a141a7223 */ /* 0x004fc60000000003 */
[----:B------:R-:W2:Y:S04]  /*11f0*/  LDG.E.CONSTANT R3, desc[UR10][R6.64+0x38] ;  /* 0x0000380a06037981 */ /* 0x000ea8000c1e9900 */
[----:B------:R0:W2:Y:S01]  /*1200*/  LDG.E.CONSTANT R20, desc[UR10][R6.64+0x3c] ;  /* 0x00003c0a06147981 */ /* 0x0000a2000c1e9900 */
[----:B---3--:R-:W-:Y:S01]  /*1210*/  FFMA R23, R23, R27, R26 ;  /* 0x0000001b17177223 */ /* 0x008fe2000000001a */
[----:B------:R-:W-:Y:S01]  /*1220*/  IADD3 R10, PT, PT, R10, 0x10, RZ ;  /* 0x000000100a0a7810 */ /* 0x000fe20007ffe0ff */
[----:B------:R-:W-:Y:S01]  /*1230*/  VIADD R11, R11, 0x10 ;  /* 0x000000100b0b7836 */ /* 0x000fe20000000000 */
[----:B------:R-:W4:Y:S01]  /*1240*/  LDS R26, [R4+-0x140] ;  /* 0xfffec000041a7984 */ /* 0x000f220000000800 */
[----:B------:R-:W-:Y:S02]  /*1250*/  IADD3 R9, PT, PT, R9, 0x10, RZ ;  /* 0x0000001009097810 */ /* 0x000fe40007ffe0ff */
[----:B------:R-:W-:Y:S01]  /*1260*/  ISETP.NE.AND P0, PT, R10, RZ, PT ;  /* 0x000000ff0a00720c */ /* 0x000fe20003f05270 */
[----:B------:R-:W5:Y:S04]  /*1270*/  LDS R27, [R4+-0x100] ;  /* 0xffff0000041b7984 */ /* 0x000f680000000800 */
[----:B0-----:R-:W-:Y:S04]  /*1280*/  LDS R7, [R4+0x40] ;  /* 0x0000400004077984 */ /* 0x001fe80000000800 */
[----:B------:R-:W-:Y:S01]  /*1290*/  LDS R6, [R4+0x80] ;  /* 0x0000800004067984 */ /* 0x000fe20000000800 */
[----:B----4-:R-:W-:-:S03]  /*12a0*/  FFMA R26, R24, R26, R23 ;  /* 0x0000001a181a7223 */ /* 0x010fc60000000017 */
[----:B------:R-:W0:Y:S01]  /*12b0*/  LDS R23, [R4+-0xc0] ;  /* 0xffff400004177984 */ /* 0x000e220000000800 */
[----:B-----5:R-:W-:-:S03]  /*12c0*/  FFMA R27, R21, R27, R26 ;  /* 0x0000001b151b7223 */ /* 0x020fc6000000001a */
[----:B------:R-:W1:Y:S04]  /*12d0*/  LDS R24, [R4+-0x80] ;  /* 0xffff800004187984 */ /* 0x000e680000000800 */
[----:B------:R-:W3:Y:S04]  /*12e0*/  LDS R26, [R4+-0x40] ;  /* 0xffffc000041a7984 */ /* 0x000ee80000000800 */
[----:B------:R-:W4:Y:S01]  /*12f0*/  LDS R21, [R4] ;  /* 0x0000000004157984 */ /* 0x000f220000000800 */
[----:B0-----:R-:W-:-:S03]  /*1300*/  FFMA R22, R22, R23, R27 ;  /* 0x0000001716167223 */ /* 0x001fc6000000001b */
[----:B------:R-:W-:Y:S01]  /*1310*/  LDS R23, [R4+0x140] ;  /* 0x0001400004177984 */ /* 0x000fe20000000800 */
[----:B-1----:R-:W-:-:S03]  /*1320*/  FFMA R24, R17, R24, R22 ;  /* 0x0000001811187223 */ /* 0x002fc60000000016 */
[----:B------:R-:W0:Y:S01]  /*1330*/  LDS R17, [R4+0xc0] ;  /* 0x0000c00004117984 */ /* 0x000e220000000800 */
[----:B---3--:R-:W-:-:S03]  /*1340*/  FFMA R27, R13, R26, R24 ;  /* 0x0000001a0d1b7223 */ /* 0x008fc60000000018 */
[----:B------:R-:W1:Y:S01]  /*1350*/  LDS R22, [R4+0x100] ;  /* 0x0001000004167984 */ /* 0x000e620000000800 */
[----:B----4-:R-:W-:-:S03]  /*1360*/  FFMA R21, R12, R21, R27 ;  /* 0x000000150c157223 */ /* 0x010fc6000000001b */
[----:B------:R-:W2:Y:S01]  /*1370*/  LDS R24, [R4+0x180] ;  /* 0x0001800004187984 */ /* 0x000ea20000000800 */
[----:B------:R-:W-:-:S03]  /*1380*/  FFMA R16, R16, R7, R21 ;  /* 0x0000000710107223 */ /* 0x000fc60000000015 */
[----:B------:R3:W4:Y:S01]  /*1390*/  LDS R13, [R4+0x1c0] ;  /* 0x0001c000040d7984 */ /* 0x0007220000000800 */
[----:B------:R-:W-:Y:S01]  /*13a0*/  FFMA R15, R15, R6, R16 ;  /* 0x000000060f0f7223 */ /* 0x000fe20000000010 */
[----:B---3--:R-:W-:-:S03]  /*13b0*/  IADD3 R4, PT, PT, R4, 0x400, RZ ;  /* 0x0000040004047810 */ /* 0x008fc60007ffe0ff */
[----:B0-----:R-:W-:-:S04]  /*13c0*/  FFMA R14, R14, R17, R15 ;  /* 0x000000110e0e7223 */ /* 0x001fc8000000000f */
[----:B-1----:R-:W-:-:S04]  /*13d0*/  FFMA R19, R19, R22, R14 ;  /* 0x0000001613137223 */ /* 0x002fc8000000000e */
[----:B------:R-:W-:-:S04]  /*13e0*/  FFMA R18, R18, R23, R19 ;  /* 0x0000001712127223 */ /* 0x000fc80000000013 */
[----:B--2---:R-:W-:-:S04]  /*13f0*/  FFMA R3, R3, R24, R18 ;  /* 0x0000001803037223 */ /* 0x004fc80000000012 */
[----:B----4-:R-:W-:Y:S01]  /*1400*/  FFMA R3, R20, R13, R3 ;  /* 0x0000000d14037223 */ /* 0x010fe20000000003 */
[----:B------:R-:W-:Y:S06]  /*1410*/  @P0 BRA `(.L_x_12) ;  /* 0xfffffffc00200947 */ /* 0x000fec000383ffff */
.L_x_11:
[----:B------:R-:W-:Y:S05]  /*1420*/  @!P1 BRA `(.L_x_10) ;  /* 0x0000000400449947 */ /* 0x000fea0003800000 */
[----:B------:R-:W-:Y:S02]  /*1430*/  ISETP.GE.U32.AND P0, PT, R25, 0x8, PT ;  /* 0x000000081900780c */ /* 0x000fe40003f06070 */
[----:B------:R-:W-:-:S04]  /*1440*/  LOP3.LUT R22, R8, 0x7, RZ, 0xc0, !PT ;  /* 0x0000000708167812 */ /* 0x000fc800078ec0ff */
[----:B------:R-:W-:-:S07]  /*1450*/  ISETP.NE.AND P1, PT, R22, RZ, PT ;  /* 0x000000ff1600720c */ /* 0x000fce0003f25270 */
[----:B------:R-:W-:Y:S06]  /*1460*/  @!P0 BRA `(.L_x_13) ;  /* 0x0000000000848947 */ /* 0x000fec0003800000 */
[----:B------:R-:W1:Y:S01]  /*1470*/  LDC.64 R6, c[0x0][0x380] ;  /* 0x0000e000ff067b82 */ /* 0x000e620000000a00 */
[----:B0-----:R-:W-:-:S04]  /*1480*/  IMAD R9, R2, UR12, R11 ;  /* 0x0000000c02097c24 */ /* 0x001fc8000f8e020b */
[----:B-1----:R-:W-:-:S05]  /*1490*/  IMAD.WIDE R6, R9, 0x4, R6 ;  /* 0x0000000409067825 */ /* 0x002fca00078e0206 */
[----:B------:R-:W2:Y:S04]  /*14a0*/  LDG.E.CONSTANT R16, desc[UR10][R6.64] ;  /* 0x0000000a06107981 */ /* 0x000ea8000c1e9900 */
[----:B------:R-:W3:Y:S04]  /*14b0*/  LDG.E.CONSTANT R19, desc[UR10][R6.64+0x4] ;  /* 0x0000040a06137981 */ /* 0x000ee8000c1e9900 */
[----:B------:R-:W4:Y:S04]  /*14c0*/  LDG.E.CONSTANT R21, desc[UR10][R6.64+0x8] ;  /* 0x0000080a06157981 */ /* 0x000f28000c1e9900 */
[----:B------:R-:W5:Y:S04]  /*14d0*/  LDG.E.CONSTANT R14, desc[UR10][R6.64+0xc] ;  /* 0x00000c0a060e7981 */ /* 0x000f68000c1e9900 */
[----:B------:R-:W5:Y:S04]  /*14e0*/  LDG.E.CONSTANT R10, desc[UR10][R6.64+0x10] ;  /* 0x0000100a060a7981 */ /* 0x000f68000c1e9900 */
[----:B------:R-:W5:Y:S04]  /*14f0*/  LDG.E.CONSTANT R9, desc[UR10][R6.64+0x14] ;  /* 0x0000140a06097981 */ /* 0x000f68000c1e9900 */
[----:B------:R-:W5:Y:S04]  /*1500*/  LDG.E.CONSTANT R4, desc[UR10][R6.64+0x18] ;  /* 0x0000180a06047981 */ /* 0x000f68000c1e9900 */
[----:B------:R0:W5:Y:S01]  /*1510*/  LDG.E.CONSTANT R12, desc[UR10][R6.64+0x1c] ;  /* 0x00001c0a060c7981 */ /* 0x000162000c1e9900 */
[----:B------:R-:W1:Y:S01]  /*1520*/  S2UR UR5, SR_CgaCtaId ;  /* 0x00000000000579c3 */ /* 0x000e620000008800 */
[----:B------:R-:W-:Y:S01]  /*1530*/  UMOV UR4, 0x400 ;  /* 0x0000040000047882 */ /* 0x000fe20000000000 */
[C---:B------:R-:W-:Y:S01]  /*1540*/  IMAD R15, R11.reuse, 0x10, R0 ;  /* 0x000000100b0f7824 */ /* 0x040fe200078e0200 */
[----:B------:R-:W-:Y:S01]  /*1550*/  IADD3 R11, PT, PT, R11, 0x8, RZ ;  /* 0x000000080b0b7810 */ /* 0x000fe20007ffe0ff */
[----:B-1----:R-:W-:-:S06]  /*1560*/  ULEA UR4, UR5, UR4, 0x18 ;  /* 0x0000000405047291 */ /* 0x002fcc000f8ec0ff */
[----:B------:R-:W-:-:S05]  /*1570*/  LEA R15, R15, UR4, 0x2 ;  /* 0x000000040f0f7c11 */ /* 0x000fca000f8e10ff */
[----:B------:R-:W2:Y:S04]  /*1580*/  LDS R17, [R15] ;  /* 0x000000000f117984 */ /* 0x000ea80000000800 */
[----:B------:R-:W3:Y:S04]  /*1590*/  LDS R18, [R15+0x40] ;  /* 0x000040000f127984 */ /* 0x000ee80000000800 */
[----:B------:R-:W4:Y:S04]  /*15a0*/  LDS R20, [R15+0x80] ;  /* 0x000080000f147984 */ /* 0x000f280000000800 */
[----:B------:R-:W5:Y:S04]  /*15b0*/  LDS R23, [R15+0xc0] ;  /* 0x0000c0000f177984 */ /* 0x000f680000000800 */
[----:B------:R-:W1:Y:S04]  /*15c0*/  LDS R24, [R15+0x100] ;  /* 0x000100000f187984 */ /* 0x000e680000000800 */
[----:B0-----:R-:W0:Y:S04]  /*15d0*/  LDS R6, [R15+0x140] ;  /* 0x000140000f067984 */ /* 0x001e280000000800 */
[----:B------:R-:W0:Y:S04]  /*15e0*/  LDS R7, [R15+0x180] ;  /* 0x000180000f077984 */ /* 0x000e280000000800 */
[----:B------:R-:W0:Y:S01]  /*15f0*/  LDS R13, [R15+0x1c0] ;  /* 0x0001c0000f0d7984 */ /* 0x000e220000000800 */
[----:B--2---:R-:W-:-:S04]  /*1600*/  FFMA R16, R16, R17, R3 ;  /* 0x0000001110107223 */ /* 0x004fc80000000003 */
[----:B---3--:R-:W-:-:S04]  /*1610*/  FFMA R16, R19, R18, R16 ;  /* 0x0000001213107223 */ /* 0x008fc80000000010 */
[----:B----4-:R-:W-:-:S04]  /*1620*/  FFMA R21, R21, R20, R16 ;  /* 0x0000001415157223 */ /* 0x010fc80000000010 */
[----:B-----5:R-:W-:-:S04]  /*1630*/  FFMA R21, R14, R23, R21 ;  /* 0x000000170e157223 */ /* 0x020fc80000000015 */
[----:B-1----:R-:W-:-:S04]  /*1640*/  FFMA R10, R10, R24, R21 ;  /* 0x000000180a0a7223 */ /* 0x002fc80000000015 */
[----:B0-----:R-:W-:-:S04]  /*1650*/  FFMA R9, R9, R6, R10 ;  /* 0x0000000609097223 */ /* 0x001fc8000000000a */
[----:B------:R-:W-:-:S04]  /*1660*/  FFMA R7, R4, R7, R9 ;  /* 0x0000000704077223 */ /* 0x000fc80000000009 */
[----:B------:R-:W-:-:S07]  /*1670*/  FFMA R3, R12, R13, R7 ;  /* 0x0000000d0c037223 */ /* 0x000fce0000000007 */
.L_x_13:
        /* <DEDUP_REMOVED lines=11> */
[----:B------:R-:W5:Y:S01]  /*1730*/  LDG.E.CONSTANT R17, desc[UR10][R6.64+0xc] ;  /* 0x00000c0a06117981 */ /* 0x000f62000c1e9900 */
[----:B------:R-:W0:Y:S01]  /*1740*/  S2UR UR5, SR_CgaCtaId ;  /* 0x00000000000579c3 */ /* 0x000e220000008800 */
[----:B------:R-:W-:Y:S01]  /*1750*/  UMOV UR4, 0x400 ;  /* 0x0000040000047882 */ /* 0x000fe20000000000 */
[C---:B------:R-:W-:Y:S01]  /*1760*/  LEA R9, R11.reuse, R0, 0x4 ;  /* 0x000000000b097211 */ /* 0x040fe200078e20ff */
[----:B------:R-:W-:Y:S01]  /*1770*/  VIADD R11, R11, 0x4 ;  /* 0x000000040b0b7836 */ /* 0x000fe20000000000 */
[----:B0-----:R-:W-:-:S06]  /*1780*/  ULEA UR4, UR5, UR4, 0x18 ;  /* 0x0000000405047291 */ /* 0x001fcc000f8ec0ff */
[----:B------:R-:W-:-:S05]  /*1790*/  LEA R9, R9, UR4, 0x2 ;  /* 0x0000000409097c11 */ /* 0x000fca000f8e10ff */
[----:B------:R-:W2:Y:S04]  /*17a0*/  LDS R10, [R9] ;  /* 0x00000000090a7984 */ /* 0x000ea80000000800 */
[----:B------:R-:W3:Y:S04]  /*17b0*/  LDS R12, [R9+0x40] ;  /* 0x00004000090c7984 */ /* 0x000ee80000000800 */
[----:B------:R-:W4:Y:S04]  /*17c0*/  LDS R14, [R9+0x80] ;  /* 0x00008000090e7984 */ /* 0x000f280000000800 */
[----:B------:R-:W5:Y:S01]  /*17d0*/  LDS R16, [R9+0xc0] ;  /* 0x0000c00009107984 */ /* 0x000f620000000800 */
[----:B--2---:R-:W-:-:S04]  /*17e0*/  FFMA R8, R8, R10, R3 ;  /* 0x0000000a08087223 */ /* 0x004fc80000000003 */
[----:B---3--:R-:W-:-:S04]  /*17f0*/  FFMA R8, R13, R12, R8 ;  /* 0x0000000c0d087223 */ /* 0x008fc80000000008 */
[----:B----4-:R-:W-:-:S04]  /*1800*/  FFMA R8, R15, R14, R8 ;  /* 0x0000000e0f087223 */ /* 0x010fc80000000008 */
[----:B-----5:R-:W-:-:S07]  /*1810*/  FFMA R3, R17, R16, R8 ;  /* 0x0000001011037223 */ /* 0x020fce0000000008 */
.L_x_14:
[----:B------:R-:W-:Y:S05]  /*1820*/  @!P1 BRA `(.L_x_10) ;  /* 0x0000000000449947 */ /* 0x000fea0003800000 */
[----:B------:R-:W1:Y:S01]  /*1830*/  S2UR UR5, SR_CgaCtaId ;  /* 0x00000000000579c3 */ /* 0x000e620000008800 */
[----:B------:R-:W-:Y:S01]  /*1840*/  UMOV UR4, 0x400 ;  /* 0x0000040000047882 */ /* 0x000fe20000000000 */
[----:B------:R-:W-:Y:S01]  /*1850*/  LEA R0, R11, R0, 0x4 ;  /* 0x000000000b007211 */ /* 0x000fe200078e20ff */
[----:B------:R-:W-:Y:S01]  /*1860*/  IMAD R11, R2, UR12, R11 ;  /* 0x0000000c020b7c24 */ /* 0x000fe2000f8e020b */
[----:B------:R-:W-:-:S04]  /*1870*/  IADD3 R4, PT, PT, -R4, RZ, RZ ;  /* 0x000000ff04047210 */ /* 0x000fc80007ffe1ff */
[----:B0-----:R-:W0:Y:S01]  /*1880*/  LDC.64 R8, c[0x0][0x380] ;  /* 0x0000e000ff087b82 */ /* 0x001e220000000a00 */
[----:B-1----:R-:W-:-:S06]  /*1890*/  ULEA UR4, UR5, UR4, 0x18 ;  /* 0x0000000405047291 */ /* 0x002fcc000f8ec0ff */
[----:B------:R-:W-:-:S07]  /*18a0*/  LEA R0, R0, UR4, 0x2 ;  /* 0x0000000400007c11 */ /* 0x000fce000f8e10ff */
.L_x_15:
[C---:B0-----:R-:W-:Y:S01]  /*18b0*/  IMAD.WIDE R6, R11.reuse, 0x4, R8 ;  /* 0x000000040b067825 */ /* 0x041fe200078e0208 */
[----:B------:R0:W1:Y:S05]  /*18c0*/  LDS R10, [R0] ;  /* 0x00000000000a7984 */ /* 0x00006a0000000800 */
[----:B------:R-:W1:Y:S01]  /*18d0*/  LDG.E.CONSTANT R6, desc[UR10][R6.64] ;  /* 0x0000000a06067981 */ /* 0x000e62000c1e9900 */
[----:B------:R-:W-:Y:S01]  /*18e0*/  VIADD R4, R4, 0x1 ;  /* 0x0000000104047836 */ /* 0x000fe20000000000 */
[----:B------:R-:W-:Y:S02]  /*18f0*/  IADD3 R11, PT, PT, R11, 0x1, RZ ;  /* 0x000000010b0b7810 */ /* 0x000fe40007ffe0ff */
[----:B0-----:R-:W-:-:S02]  /*1900*/  IADD3 R0, PT, PT, R0, 0x40, RZ ;  /* 0x0000004000007810 */ /* 0x001fc40007ffe0ff */
[----:B------:R-:W-:Y:S01]  /*1910*/  ISETP.NE.AND P0, PT, R4, RZ, PT ;  /* 0x000000ff0400720c */ /* 0x000fe20003f05270 */
[----:B-1----:R-:W-:-:S12]  /*1920*/  FFMA R3, R6, R10, R3 ;  /* 0x0000000a06037223 */ /* 0x002fd80000000003 */
[----:B------:R-:W-:Y:S05]  /*1930*/  @P0 BRA `(.L_x_15) ;  /* 0xfffffffc00dc0947 */ /* 0x000fea000383ffff */
.L_x_10:
[----:B------:R-:W2:Y:S01]  /*1940*/  LDC.64 R6, c[0x0][0x390] ;  /* 0x0000e400ff067b82 */ /* 0x000ea20000000a00 */
[----:B------:R-:W-:-:S04]  /*1950*/  IMAD R5, R2, UR9, R5 ;  /* 0x0000000902057c24 */ /* 0x000fc8000f8e0205 */
[----:B--2---:R-:W-:-:S05]  /*1960*/  IMAD.WIDE R4, R5, 0x4, R6 ;  /* 0x0000000405047825 */ /* 0x004fca00078e0206 */
[----:B------:R-:W-:Y:S01]  /*1970*/  STG.E desc[UR10][R4.64], R3 ;  /* 0x0000000304007986 */ /* 0x000fe2000c10190a */
[----:B------:R-:W-:Y:S05]  /*1980*/  EXIT ;  /* 0x000000000000794d */ /* 0x000fea0003800000 */
.L_x_16:
[----:B------:R-:W-:-:S00]  /*1990*/  BRA `(.L_x_16) ;  /* 0xfffffffc00fc7947 */ /* 0x000fc0000383ffff */
[----:B------:R-:W-:-:S00]  /*19a0*/  NOP ;  /* 0x0000000000007918 */ /* 0x000fc00000000000 */
        /* <DEDUP_REMOVED lines=13> */
.L_x_35:


//--------------------- .text._Z12colTiledGemmILi16ELi16EEvPKfS1_Pfiii --------------------------
	.section	.text._Z12colTiledGemmILi16ELi16EEvPKfS1_Pfiii,"ax",@progbits
	.align	128
        .global         _Z12colTiledGemmILi16ELi16EEvPKfS1_Pfiii
        .type           _Z12colTiledGemmILi16ELi16EEvPKfS1_Pfiii,@function
        .size           _Z12colTiledGemmILi16ELi16EEvPKfS1_Pfiii,(.L_x_36 - _Z12colTiledGemmILi16ELi16EEvPKfS1_Pfiii)
        .other          _Z12colTiledGemmILi16ELi16EEvPKfS1_Pfiii,@"STO_CUDA_ENTRY STV_DEFAULT"
_Z12colTiledGemmILi16ELi16EEvPKfS1_Pfiii:
.text._Z12colTiledGemmILi16ELi16EEvPKfS1_Pfiii:
        /* <DEDUP_REMOVED lines=14> */
[--C-:B--2---:R-:W-:Y:S02]  /*00e0*/  IMAD R11, R5, UR6, R0.reuse ;  /* 0x00000006050b7c24 */ /* 0x104fe4000f8e0200 */
[----:B------:R-:W-:Y:S02]  /*00f0*/  IMAD R4, R4, UR6, RZ ;  /* 0x0000000604047c24 */ /* 0x000fe4000f8e02ff */
[----:B---3--:R-:W-:Y:S01]  /*0100*/  IMAD R5, R3, 0x10, R0 ;  /* 0x0000001003057824 */ /* 0x008fe200078e0200 */
        /* <DEDUP_REMOVED lines=37> */
.L_x_21:
        /* <DEDUP_REMOVED lines=16> */
.L_x_20:
[----:B------:R-:W-:Y:S05]  /*0460*/  BSYNC.RECONVERGENT B1 ;  /* 0x0000000000017941 */ /* 0x000fea0003800200 */
.L_x_19:
[----:B------:R-:W-:Y:S05]  /*0470*/  @!P1 BRA `(.L_x_18) ;  /* 0x0000000000e09947 */ /* 0x000fea0003800000 */
[----:B------:R-:W1:Y:S01]  /*0480*/  S2R R7, SR_CgaCtaId ;  /* 0x0000000000077919 */ /* 0x000e620000008800 */
[----:B------:R-:W-:-:S04]  /*0490*/  MOV R6, 0x400 ;  /* 0x0000040000067802 */ /* 0x000fc80000000f00 */
[----:B-1----:R-:W-:-:S07]  /*04a0*/  LEA R6, R7, R6, 0x18 ;  /* 0x0000000607067211 */ /* 0x002fce00078ec0ff */
.L_x_22:
        /* <DEDUP_REMOVED lines=41> */
[----:B------:R-:W-:Y:S01]  /*0740*/  LOP3.LUT R25, R22, 0x3ffffff0, R21, 0xf8, !PT ;  /* 0x3ffffff016197812 */ /* 0x000fe200078ef815 */
[--C-:B------:R-:W-:Y:S01]  /*0750*/  IMAD R9, R9, 0x4, R6.reuse ;  /* 0x0000000409097824 */ /* 0x100fe200078e0206 */
[-C--:B------:R-:W-:Y:S02]  /*0760*/  LEA R8, R11, R6.reuse, 0x2 ;  /* 0x000000060b087211 */ /* 0x080fe400078e10ff */
[----:B------:R-:W-:Y:S01]  /*0770*/  LEA R10, R7, R6, 0x2 ;  /* 0x00000006070a7211 */ /* 0x000fe200078e10ff */
[----:B------:R-:W-:Y:S01]  /*0780*/  IMAD R25, R25, 0x4, R6 ;  /* 0x0000000419197824 */ /* 0x000fe200078e0206 */
[----:B------:R-:W-:-:S04]  /*0790*/  IADD3 R11, PT, PT, R4, R21, RZ ;  /* 0x00000015040b7210 */ /* 0x000fc80007ffe0ff */
[----:B------:R-:W-:Y:S01]  /*07a0*/  ISETP.GE.AND P0, PT, R11, UR4, PT ;  /* 0x000000040b007c0c */ /* 0x000fe2000bf06270 */
[----:B----4-:R1:W-:Y:S04]  /*07b0*/  STS [R8], R23 ;  /* 0x0000001708007388 */ /* 0x0103e80000000800 */
[----:B-----5:R1:W-:Y:S04]  /*07c0*/  STS [R9], R24 ;  /* 0x0000001809007388 */ /* 0x0203e80000000800 */
[----:B--2---:R1:W-:Y:S04]  /*07d0*/  STS [R10], R13 ;  /* 0x0000000d0a007388 */ /* 0x0043e80000000800 */
[----:B---3--:R1:W-:Y:S01]  /*07e0*/  STS [R25], R12 ;  /* 0x0000000c19007388 */ /* 0x0083e20000000800 */
[----:B------:R-:W-:Y:S05]  /*07f0*/  @!P0 BRA `(.L_x_22) ;  /* 0xfffffffc002c8947 */ /* 0x000fea000383ffff */
.L_x_18:
[----:B------:R-:W-:Y:S05]  /*0800*/  BSYNC.RECONVERGENT B0 ;  /* 0x0000000000007941 */ /* 0x000fea0003800200 */
.L_x_17:
[----:B------:R-:W2:Y:S01]  /*0810*/  LDCU.64 UR8, c[0x0][0x398] ;  /* 0x00007300ff0877ac */ /* 0x000ea20008000a00 */
[----:B------:R-:W-:Y:S01]  /*0820*/  BAR.SYNC.DEFER_BLOCKING 0x0 ;  /* 0x0000000000007b1d */ /* 0x000fe20000010000 */
[----:B--2---:R-:W-:-:S04]  /*0830*/  ISETP.GE.AND P0, PT, R5, UR9, PT ;  /* 0x0000000905007c0c */ /* 0x004fc8000bf06270 */
[----:B------:R-:W-:-:S13]  /*0840*/  ISETP.GE.OR P0, PT, R2, UR8, P0 ;  /* 0x0000000802007c0c */ /* 0x000fda0008706670 */
[----:B------:R-:W-:Y:S05]  /*0850*/  @P0 EXIT ;  /* 0x000000000000094d */ /* 0x000fea0003800000 */
[----:B------:R-:W2:Y:S01]  /*0860*/  LDCU UR4, c[0x0][0x3a0] ;  /* 0x00007400ff0477ac */ /* 0x000ea20008000800 */
[----:B------:R-:W-:Y:S01]  /*0870*/  IMAD.MOV.U32 R20, RZ, RZ, RZ ;  /* 0x000000ffff147224 */ /* 0x000fe200078e00ff */
[----:B--2---:R-:W-:-:S09]  /*0880*/  UISETP.GE.AND UP0, UPT, UR4, 0x1, UPT ;  /* 0x000000010400788c */ /* 0x004fd2000bf06270 */
[----:B------:R-:W-:Y:S05]  /*0890*/  BRA.U !UP0, `(.L_x_23) ;  /* 0x00000009089c7547 */ /* 0x000fea000b800000 */
[----:B------:R-:W-:Y:S01]  /*08a0*/  UISETP.GE.U32.AND UP1, UPT, UR4, 0x10, UPT ;  /* 0x000000100400788c */ /* 0x000fe2000bf26070 */
[----:B------:R-:W-:Y:S01]  /*08b0*/  HFMA2 R20, -RZ, RZ, 0, 0 ;  /* 0x00000000ff147431 */ /* 0x000fe200000001ff */
[----:B------:R-:W-:Y:S02]  /*08c0*/  ULOP3.LUT UR7, UR4, 0xf, URZ, 0xc0, !UPT ;  /* 0x0000000f04077892 */ /* 0x000fe4000f8ec0ff */
[----:B------:R-:W-:Y:S02]  /*08d0*/  IMAD R4, R2, UR4, RZ ;  /* 0x0000000402047c24 */ /* 0x000fe4000f8e02ff */
[----:B01----:R-:W-:Y:S01]  /*08e0*/  IMAD.MOV.U32 R9, RZ, RZ, RZ ;  /* 0x000000ffff097224 */ /* 0x003fe200078e00ff */
[----:B------:R-:W-:Y:S02]  /*08f0*/  UISETP.NE.AND UP0, UPT, UR7, URZ, UPT ;  /* 0x000000ff0700728c */ /* 0x000fe4000bf05270 */
[----:B------:R-:W-:Y:S09]  /*0900*/  BRA.U !UP1, `(.L_x_24) ;  /* 0x00000005090c7547 */ /* 0x000ff2000b800000 */
[----:B------:R-:W0:Y:S01]  /*0910*/  S2UR UR6, SR_CgaCtaId ;  /* 0x00000000000679c3 */ /* 0x000e220000008800 */
[----:B------:R-:W-:Y:S01]  /*0920*/  UMOV UR5, 0x400 ;  /* 0x0000040000057882 */ /* 0x000fe20000000000 */
[----:B------:R-:W-:-:S06]  /*0930*/  IMAD.MOV.U32 R20, RZ, RZ, RZ ;  /* 0x000000ffff147224 */ /* 0x000fcc00078e00ff */
[----:B------:R-:W1:Y:S01]  /*0940*/  LDC.64 R6, c[0x0][0x380] ;  /* 0x0000e000ff067b82 */ /* 0x000e620000000a00 */
[----:B0-----:R-:W-:Y:S02]  /*0950*/  ULEA UR5, UR6, UR5, 0x18 ;  /* 0x0000000506057291 */ /* 0x001fe4000f8ec0ff */
[----:B------:R-:W-:-:S04]  /*0960*/  ULOP3.LUT UR6, UR4, 0x7ffffff0, URZ, 0xc0, !UPT ;  /* 0x7ffffff004067892 */ /* 0x000fc8000f8ec0ff */
[----:B------:R-:W-:Y:S01]  /*0970*/  LEA R3, R0, UR5, 0x2 ;  /* 0x0000000500037c11 */ /* 0x000fe2000f8e10ff */
[----:B------:R-:W-:Y:S01]  /*0980*/  UIADD3 UR8, UPT, UPT, -UR6, URZ, URZ ;  /* 0x000000ff06087290 */ /* 0x000fe2000fffe1ff */
[----:B-1----:R-:W-:Y:S01]  /*0990*/  IMAD.WIDE.U32 R6, R4, 0x4, R6 ;  /* 0x0000000404067825 */ /* 0x002fe200078e0006 */
[----:B------:R-:W-:-:S03]  /*09a0*/  MOV R9, UR6 ;  /* 0x0000000600097c02 */ /* 0x000fc60008000f00 */
[----:B------:R-:W-:Y:S01]  /*09b0*/  VIADD R3, R3, 0x200 ;  /* 0x0000020003037836 */ /* 0x000fe20000000000 */
[----:B------:R-:W-:-:S04]  /*09c0*/  IADD3 R6, P0, PT, R6, 0x20, RZ ;  /* 0x0000002006067810 */ /* 0x000fc80007f1e0ff */
[----:B------:R-:W-:-:S09]  /*09d0*/  IADD3.X R7, PT, PT, RZ, R7, RZ, P0, !PT ;  /* 0x00000007ff077210 */ /* 0x000fd200007fe4ff */
.L_x_25:
        /* <DEDUP_REMOVED lines=16> */
[----:B------:R-:W-:-:S03]  /*0ae0*/  UIADD3 UR8, UPT, UPT, UR8, 0x10, URZ ;  /* 0x0000001008087890 */ /* 0x000fc6000fffe0ff */
[----:B------:R-:W2:Y:S01]  /*0af0*/  LDS R24, [R3+-0x200] ;  /* 0xfffe000003187984 */ /* 0x000ea20000000800 */
[----:B------:R-:W-:-:S03]  /*0b00*/  UISETP.NE.AND UP1, UPT, UR8, URZ, UPT ;  /* 0x000000ff0800728c */ /* 0x000fc6000bf25270 */
[----:B------:R-:W-:Y:S01]  /*0b10*/  LDS R26, [R3+-0x180] ;  /* 0xfffe8000031a7984 */ /* 0x000fe20000000800 */
[----:B0-----:R-:W-:-:S04]  /*0b20*/  IADD3 R6, P0, PT, R6, 0x40, RZ ;  /* 0x0000004006067810 */ /* 0x001fc80007f1e0ff */
[----:B------:R-:W-:Y:S01]  /*0b30*/  IADD3.X R7, PT, PT, RZ, R7, RZ, P0, !PT ;  /* 0x00000007ff077210 */ /* 0x000fe200007fe4ff */
[----:B--2---:R-:W-:Y:S02]  /*0b40*/  FFMA R24, R25, R24, R20 ;  /* 0x0000001819187223 */ /* 0x004fe40000000014 */
[----:B------:R-:W3:Y:S04]  /*0b50*/  LDS R20, [R3+-0x1c0] ;  /* 0xfffe400003147984 */ /* 0x000ee80000000800 */
[----:B------:R-:W-:Y:S01]  /*0b60*/  LDS R25, [R3+-0x100] ;  /* 0xffff000003197984 */ /* 0x000fe20000000800 */
[----:B---3--:R-:W-:-:S03]  /*0b70*/  FFMA R20, R27, R20, R24 ;  /* 0x000000141b147223 */ /* 0x008fc60000000018 */
[----:B------:R-:W5:Y:S01]  /*0b80*/  LDS R27, [R3+-0x140] ;  /* 0xfffec000031b7984 */ /* 0x000f620000000800 */
[----:B----4-:R-:W-:-:S03]  /*0b90*/  FFMA R20, R21, R26, R20 ;  /* 0x0000001a15147223 */ /* 0x010fc60000000014 */
[----:B------:R-:W0:Y:S04]  /*0ba0*/  LDS R24, [R3+-0xc0] ;  /* 0xffff400003187984 */ /* 0x000e280000000800 */
[----:B------:R-:W1:Y:S01]  /*0bb0*/  LDS R21, [R3+-0x80] ;  /* 0xffff800003157984 */ /* 0x000e620000000800 */
[----:B-----5:R-:W-:-:S03]  /*0bc0*/  FFMA R27, R23, R27, R20 ;  /* 0x0000001b171b7223 */ /* 0x020fc60000000014 */
[----:B------:R-:W2:Y:S01]  /*0bd0*/  LDS R23, [R3+-0x40] ;  /* 0xffffc00003177984 */ /* 0x000ea20000000800 */
[----:B------:R-:W-:-:S03]  /*0be0*/  FFMA R22, R22, R25, R27 ;  /* 0x0000001916167223 */ /* 0x000fc6000000001b */
[----:B------:R-:W3:Y:S01]  /*0bf0*/  LDS R20, [R3] ;  /* 0x0000000003147984 */ /* 0x000ee20000000800 */
[----:B0-----:R-:W-:-:S03]  /*0c00*/  FFMA R17, R17, R24, R22 ;  /* 0x0000001811117223 */ /* 0x001fc60000000016 */
[----:B------:R-:W0:Y:S01]  /*0c10*/  LDS R27, [R3+0x40] ;  /* 0x00004000031b7984 */ /* 0x000e220000000800 */
[----:B-1----:R-:W-:-:S03]  /*0c20*/  FFMA R21, R14, R21, R17 ;  /* 0x000000150e157223 */ /* 0x002fc60000000011 */
[----:B------:R-:W1:Y:S04]  /*0c30*/  LDS R25, [R3+0x80] ;  /* 0x0000800003197984 */ /* 0x000e680000000800 */
[----:B------:R-:W4:Y:S04]  /*0c40*/  LDS R24, [R3+0xc0] ;  /* 0x0000c00003187984 */ /* 0x000f280000000800 */
[----:B------:R-:W5:Y:S04]  /*0c50*/  LDS R22, [R3+0x100] ;  /* 0x0001000003167984 */ /* 0x000f680000000800 */
[----:B------:R-:W5:Y:S04]  /*0c60*/  LDS R17, [R3+0x140] ;  /* 0x0001400003117984 */ /* 0x000f680000000800 */
[----:B------:R-:W5:Y:S01]  /*0c70*/  LDS R14, [R3+0x180] ;  /* 0x00018000030e7984 */ /* 0x000f620000000800 */
[----:B--2---:R-:W-:-:S03]  /*0c80*/  FFMA R8, R8, R23, R21 ;  /* 0x0000001708087223 */ /* 0x004fc60000000015 */
[----:B------:R2:W5:Y:S01]  /*0c90*/  LDS R21, [R3+0x1c0] ;  /* 0x0001c00003157984 */ /* 0x0005620000000800 */
[----:B---3--:R-:W-:-:S04]  /*0ca0*/  FFMA R19, R19, R20, R8 ;  /* 0x0000001413137223 */ /* 0x008fc80000000008 */
[----:B0-----:R-:W-:Y:S01]  /*0cb0*/  FFMA R19, R18, R27, R19 ;  /* 0x0000001b12137223 */ /* 0x001fe20000000013 */
[----:B--2---:R-:W-:-:S03]  /*0cc0*/  VIADD R3, R3, 0x400 ;  /* 0x0000040003037836 */ /* 0x004fc60000000000 */
[----:B-1----:R-:W-:-:S04]  /*0cd0*/  FFMA R16, R16, R25, R19 ;  /* 0x0000001910107223 */ /* 0x002fc80000000013 */
[----:B----4-:R-:W-:-:S04]  /*0ce0*/  FFMA R16, R15, R24, R16 ;  /* 0x000000180f107223 */ /* 0x010fc80000000010 */
[----:B-----5:R-:W-:-:S04]  /*0cf0*/  FFMA R13, R13, R22, R16 ;  /* 0x000000160d0d7223 */ /* 0x020fc80000000010 */
[----:B------:R-:W-:-:S04]  /*0d00*/  FFMA R12, R12, R17, R13 ;  /* 0x000000110c0c7223 */ /* 0x000fc8000000000d */
[----:B------:R-:W-:-:S04]  /*0d10*/  FFMA R11, R11, R14, R12 ;  /* 0x0000000e0b0b7223 */ /* 0x000fc8000000000c */
[----:B------:R-:W-:Y:S01]  /*0d20*/  FFMA R20, R10, R21, R11 ;  /* 0x000000150a147223 */ /* 0x000fe2000000000b */
[----:B------:R-:W-:Y:S06]  /*0d30*/  BRA.U UP1, `(.L_x_25) ;  /* 0xfffffffd01287547 */ /* 0x000fec000b83ffff */
.L_x_24:
[----:B------:R-:W-:Y:S05]  /*0d40*/  BRA.U !UP0, `(.L_x_23) ;  /* 0x0000000508707547 */ /* 0x000fea000b800000 */
[----:B------:R-:W-:Y:S02]  /*0d50*/  UISETP.GE.U32.AND UP0, UPT, UR7, 0x8, UPT ;  /* 0x000000080700788c */ /* 0x000fe4000bf06070 */
[----:B------:R-:W-:-:S04]  /*0d60*/  ULOP3.LUT UR8, UR4, 0x7, URZ, 0xc0, !UPT ;  /* 0x0000000704087892 */ /* 0x000fc8000f8ec0ff */
[----:B------:R-:W-:-:S03]  /*0d70*/  UISETP.NE.AND UP1, UPT, UR8, URZ, UPT ;  /* 0x000000ff0800728c */ /* 0x000fc6000bf25270 */
[----:B------:R-:W-:Y:S08]  /*0d80*/  BRA.U !UP0, `(.L_x_26) ;  /* 0x0000000108987547 */ /* 0x000ff0000b800000 */
[----:B------:R-:W0:Y:S01]  /*0d90*/  LDC.64 R12, c[0x0][0x380] ;  /* 0x0000e000ff0c7b82 */ /* 0x000e220000000a00 */
[----:B------:R-:W1:Y:S01]  /*0da0*/  LDCU.64 UR6, c[0x0][0x380] ;  /* 0x00007000ff0677ac */ /* 0x000e620008000a00 */
[CC--:B------:R-:W-:Y:S02]  /*0db0*/  IADD3 R7, P0, PT, R4.reuse, R9.reuse, RZ ;  /* 0x0000000904077210 */ /* 0x0c0fe40007f1e0ff */
[----:B------:R-:W-:-:S03]  /*0dc0*/  IADD3 R3, PT, PT, R4, R9, RZ ;  /* 0x0000000904037210 */ /* 0x000fc60007ffe0ff */
[----:B------:R-:W-:Y:S01]  /*0dd0*/  IMAD.X R8, RZ, RZ, RZ, P0 ;  /* 0x000000ffff087224 */ /* 0x000fe200000e06ff */
[----:B-1----:R-:W-:-:S04]  /*0de0*/  LEA R6, P0, R7, UR6, 0x2 ;  /* 0x0000000607067c11 */ /* 0x002fc8000f8010ff */
[----:B------:R-:W-:Y:S01]  /*0df0*/  LEA.HI.X R7, R7, UR7, R8, 0x2, P0 ;  /* 0x0000000707077c11 */ /* 0x000fe200080f1408 */
[----:B0-----:R-:W-:-:S04]  /*0e00*/  IMAD.WIDE.U32 R12, R3, 0x4, R12 ;  /* 0x00000004030c7825 */ /* 0x001fc800078e000c */
[----:B------:R-:W2:Y:S04]  /*0e10*/  LDG.E.CONSTANT R16, desc[UR10][R6.64+0x4] ;  /* 0x0000040a06107981 */ /* 0x000ea8000c1e9900 */
[----:B------:R0:W3:Y:S04]  /*0e20*/  LDG.E.CONSTANT R13, desc[UR10][R12.64] ;  /* 0x0000000a0c0d7981 */ /* 0x0000e8000c1e9900 */
        /* <DEDUP_REMOVED lines=8> */
[----:B0-----:R-:W-:Y:S01]  /*0eb0*/  LEA R12, R9, R0, 0x4 ;  /* 0x00000000090c7211 */ /* 0x001fe200078e20ff */
[----:B-1----:R-:W-:-:S06]  /*0ec0*/  ULEA UR5, UR6, UR5, 0x18 ;  /* 0x0000000506057291 */ /* 0x002fcc000f8ec0ff */
[----:B------:R-:W-:-:S05]  /*0ed0*/  LEA R12, R12, UR5, 0x2 ;  /* 0x000000050c0c7c11 */ /* 0x000fca000f8e10ff */
[----:B------:R-:W3:Y:S04]  /*0ee0*/  LDS R14, [R12] ;  /* 0x000000000c0e7984 */ /* 0x000ee80000000800 */
[----:B------:R-:W2:Y:S04]  /*0ef0*/  LDS R15, [R12+0x40] ;  /* 0x000040000c0f7984 */ /* 0x000ea80000000800 */
[----:B------:R-:W4:Y:S04]  /*0f00*/  LDS R17, [R12+0x80] ;  /* 0x000080000c117984 */ /* 0x000f280000000800 */
[----:B------:R-:W5:Y:S04]  /*0f10*/  LDS R19, [R12+0xc0] ;  /* 0x0000c0000c137984 */ /* 0x000f680000000800 */
[----:B------:R-:W0:Y:S04]  /*0f20*/  LDS R21, [R12+0x100] ;  /* 0x000100000c157984 */ /* 0x000e280000000800 */
[----:B------:R-:W1:Y:S04]  /*0f30*/  LDS R6, [R12+0x140] ;  /* 0x000140000c067984 */ /* 0x000e680000000800 */
[----:B------:R-:W1:Y:S04]  /*0f40*/  LDS R7, [R12+0x180] ;  /* 0x000180000c077984 */ /* 0x000e680000000800 */
[----:B------:R-:W1:Y:S01]  /*0f50*/  LDS R23, [R12+0x1c0] ;  /* 0x0001c0000c177984 */ /* 0x000e620000000800 */
[----:B------:R-:W-:-:S02]  /*0f60*/  VIADD R9, R9, 0x8 ;  /* 0x0000000809097836 */ /* 0x000fc40000000000 */
[----:B---3--:R-:W-:-:S04]  /*0f70*/  FFMA R13, R13, R14, R20 ;  /* 0x0000000e0d0d7223 */ /* 0x008fc80000000014 */
[----:B--2---:R-:W-:-:S04]  /*0f80*/  FFMA R13, R16, R15, R13 ;  /* 0x0000000f100d7223 */ /* 0x004fc8000000000d */
[----:B----4-:R-:W-:-:S04]  /*0f90*/  FFMA R13, R18, R17, R13 ;  /* 0x00000011120d7223 */ /* 0x010fc8000000000d */
[----:B-----5:R-:W-:-:S04]  /*0fa0*/  FFMA R22, R22, R19, R13 ;  /* 0x0000001316167223 */ /* 0x020fc8000000000d */
[----:B0-----:R-:W-:-:S04]  /*0fb0*/  FFMA R11, R11, R21, R22 ;  /* 0x000000150b0b7223 */ /* 0x001fc80000000016 */
[----:B-1----:R-:W-:-:S04]  /*0fc0*/  FFMA R6, R8, R6, R11 ;  /* 0x0000000608067223 */ /* 0x002fc8000000000b */
[----:B------:R-:W-:-:S04]  /*0fd0*/  FFMA R3, R3, R7, R6 ;  /* 0x0000000703037223 */ /* 0x000fc80000000006 */
[----:B------:R-:W-:-:S07]  /*0fe0*/  FFMA R20, R10, R23, R3 ;  /* 0x000000170a147223 */ /* 0x000fce0000000003 */
.L_x_26:
        /* <DEDUP_REMOVED lines=16> */
[----:B------:R-:W5:Y:S01]  /*10f0*/  LDG.E.CONSTANT R17, desc[UR10][R6.64+0xc] ;  /* 0x00000c0a06117981 */ /* 0x000f62000c1e9900 */
[----:B------:R-:W1:Y:S01]  /*1100*/  S2UR UR6, SR_CgaCtaId ;  /* 0x00000000000679c3 */ /* 0x000e620000008800 */
[----:B------:R-:W-:Y:S01]  /*1110*/  UMOV UR5, 0x400 ;  /* 0x0000040000057882 */ /* 0x000fe20000000000 */
[----:B------:R-:W-:Y:S01]  /*1120*/  LEA R3, R9, R0, 0x4 ;  /* 0x0000000009037211 */ /* 0x000fe200078e20ff */
[----:B-1----:R-:W-:-:S06]  /*1130*/  ULEA UR5, UR6, UR5, 0x18 ;  /* 0x0000000506057291 */ /* 0x002fcc000f8ec0ff */
[----:B------:R-:W-:-:S05]  /*1140*/  LEA R3, R3, UR5, 0x2 ;  /* 0x0000000503037c11 */ /* 0x000fca000f8e10ff */
[----:B------:R-:W3:Y:S04]  /*1150*/  LDS R8, [R3] ;  /* 0x0000000003087984 */ /* 0x000ee80000000800 */
[----:B------:R-:W2:Y:S04]  /*1160*/  LDS R12, [R3+0x40] ;  /* 0x00004000030c7984 */ /* 0x000ea80000000800 */
[----:B0-----:R-:W4:Y:S04]  /*1170*/  LDS R10, [R3+0x80] ;  /* 0x00008000030a7984 */ /* 0x001f280000000800 */
[----:B------:R-:W5:Y:S01]  /*1180*/  LDS R14, [R3+0xc0] ;  /* 0x0000c000030e7984 */ /* 0x000f620000000800 */
[----:B------:R-:W-:-:S02]  /*1190*/  VIADD R9, R9, 0x4 ;  /* 0x0000000409097836 */ /* 0x000fc40000000000 */
[----:B---3--:R-:W-:-:S04]  /*11a0*/  FFMA R8, R11, R8, R20 ;  /* 0x000000080b087223 */ /* 0x008fc80000000014 */
[----:B--2---:R-:W-:-:S04]  /*11b0*/  FFMA R8, R13, R12, R8 ;  /* 0x0000000c0d087223 */ /* 0x004fc80000000008 */
[----:B----4-:R-:W-:-:S04]  /*11c0*/  FFMA R8, R15, R10, R8 ;  /* 0x0000000a0f087223 */ /* 0x010fc80000000008 */
[----:B-----5:R-:W-:-:S07]  /*11d0*/  FFMA R20, R17, R14, R8 ;  /* 0x0000000e11147223 */ /* 0x020fce0000000008 */
.L_x_27:
[----:B------:R-:W-:Y:S05]  /*11e0*/  BRA.U !UP1, `(.L_x_23) ;  /* 0x0000000109487547 */ /* 0x000fea000b800000 */
[----:B------:R-:W0:Y:S01]  /*11f0*/  S2UR UR6, SR_CgaCtaId ;  /* 0x00000000000679c3 */ /* 0x000e220000008800 */
[----:B------:R-:W-:Y:S01]  /*1200*/  UMOV UR5, 0x400 ;  /* 0x0000040000057882 */ /* 0x000fe20000000000 */
[----:B------:R-:W-:Y:S01]  /*1210*/  IADD3 R3, PT, PT, R4, R9, RZ ;  /* 0x0000000904037210 */ /* 0x000fe20007ffe0ff */
[----:B------:R-:W-:Y:S01]  /*1220*/  IMAD R0, R9, 0x10, R0 ;  /* 0x0000001009007824 */ /* 0x000fe200078e0200 */
[----:B------:R-:W-:-:S04]  /*1230*/  UIADD3 UR4, UPT, UPT, -UR4, URZ, URZ ;  /* 0x000000ff04047290 */ /* 0x000fc8000fffe1ff */
[----:B------:R-:W1:Y:S01]  /*1240*/  LDC.64 R6, c[0x0][0x380] ;  /* 0x0000e000ff067b82 */ /* 0x000e620000000a00 */
[----:B0-----:R-:W-:-:S06]  /*1250*/  ULEA UR5, UR6, UR5, 0x18 ;  /* 0x0000000506057291 */ /* 0x001fcc000f8ec0ff */
[----:B------:R-:W-:Y:S01]  /*1260*/  LEA R0, R0, UR5, 0x2 ;  /* 0x0000000500007c11 */ /* 0x000fe2000f8e10ff */
[----:B-1----:R-:W-:-:S07]  /*1270*/  IMAD.WIDE.U32 R6, R3, 0x4, R6 ;  /* 0x0000000403067825 */ /* 0x002fce00078e0006 */
.L_x_28:
[----:B------:R0:W2:Y:S01]  /*1280*/  LDG.E.CONSTANT R3, desc[UR10][R6.64] ;  /* 0x0000000a06037981 */ /* 0x0000a2000c1e9900 */
[----:B------:R-:W-:-:S03]  /*1290*/  UIADD3 UR4, UPT, UPT, UR4, 0x1, URZ ;  /* 0x0000000104047890 */ /* 0x000fc6000fffe0ff */
[----:B------:R1:W2:Y:S01]  /*12a0*/  LDS R4, [R0] ;  /* 0x0000000000047984 */ /* 0x0002a20000000800 */
[----:B------:R-:W-:Y:S01]  /*12b0*/  UISETP.NE.AND UP0, UPT, UR4, URZ, UPT ;  /* 0x000000ff0400728c */ /* 0x000fe2000bf05270 */
[----:B0-----:R-:W-:Y:S02]  /*12c0*/  IADD3 R6, P0, PT, R6, 0x4, RZ ;  /* 0x0000000406067810 */ /* 0x001fe40007f1e0ff */
[----:B-1----:R-:W-:-:S03]  /*12d0*/  IADD3 R0, PT, PT, R0, 0x40, RZ ;  /* 0x0000004000007810 */ /* 0x002fc60007ffe0ff */
[----:B------:R-:W-:Y:S02]  /*12e0*/  IMAD.X R7, RZ, RZ, R7, P0 ;  /* 0x000000ffff077224 */ /* 0x000fe400000e0607 */
[----:B--2---:R-:W-:Y:S01]  /*12f0*/  FFMA R20, R3, R4, R20 ;  /* 0x0000000403147223 */ /* 0x004fe20000000014 */
[----:B------:R-:W-:Y:S06]  /*1300*/  BRA.U UP0, `(.L_x_28) ;  /* 0xfffffffd00dc7547 */ /* 0x000fec000b83ffff */
.L_x_23:
[----:B------:R-:W2:Y:S01]  /*1310*/  LDC.64 R6, c[0x0][0x390] ;  /* 0x0000e400ff067b82 */ /* 0x000ea20000000a00 */
[----:B------:R-:W-:-:S04]  /*1320*/  IMAD R3, R2, UR9, R5 ;  /* 0x0000000902037c24 */ /* 0x000fc8000f8e0205 */
[----:B--2---:R-:W-:-:S05]  /*1330*/  IMAD.WIDE R2, R3, 0x4, R6 ;  /* 0x0000000403027825 */ /* 0x004fca00078e0206 */
[----:B------:R-:W-:Y:S01]  /*1340*/  STG.E desc[UR10][R2.64], R20 ;  /* 0x0000001402007986 */ /* 0x000fe2000c10190a */
[----:B------:R-:W-:Y:S05]  /*1350*/  EXIT ;  /* 0x000000000000794d */ /* 0x000fea0003800000 */
.L_x_29:
        /* <DEDUP_REMOVED lines=10> */
.L_x_36:


//--------------------- .text._Z9naiveGemmPKfS0_Pfiii --------------------------
	.section	.text._Z9naiveGemmPKfS0_Pfiii,"ax",@progbits
	.align	128
        .global         _Z9naiveGemmPKfS0_Pfiii
        .type           _Z9naiveGemmPKfS0_Pfiii,@function
        .size           _Z9naiveGemmPKfS0_Pfiii,(.L_x_37 - _Z9naiveGemmPKfS0_Pfiii)
        .other          _Z9naiveGemmPKfS0_Pfiii,@"STO_CUDA_ENTRY STV_DEFAULT"
_Z9naiveGemmPKfS0_Pfiii:
.text._Z9naiveGemmPKfS0_Pfiii:
[----:B------:R-:W-:Y:S01]  /*0000*/  LDC R1, c[0x0][0x37c] ;  /* 0x0000df00ff017b82 */ /* 0x000fe20000000800 */
[----:B------:R-:W0:Y:S07]  /*0010*/  S2R R5, SR_TID.X ;  /* 0x0000000000057919 */ /* 0x000e2e0000002100 */
[----:B------:R-:W1:Y:S01]  /*0020*/  LDC R19, c[0x0][0x364] ;  /* 0x0000d900ff137b82 */ /* 0x000e620000000800 */
[----:B------:R-:W1:Y:S07]  /*0030*/  S2R R4, SR_TID.Y ;  /* 0x0000000000047919 */ /* 0x000e6e0000002200 */
[----:B------:R-:W0:Y:S08]  /*0040*/  S2UR UR5, SR_CTAID.X ;  /* 0x00000000000579c3 */ /* 0x000e300000002500 */
[----:B------:R-:W0:Y:S08]  /*0050*/  LDC R0, c[0x0][0x360] ;  /* 0x0000d800ff007b82 */ /* 0x000e300000000800 */
[----:B------:R-:W1:Y:S08]  /*0060*/  S2UR UR4, SR_CTAID.Y ;  /* 0x00000000000479c3 */ /* 0x000e700000002600 */
[----:B------:R-:W2:Y:S01]  /*0070*/  LDC.64 R2, c[0x0][0x398] ;  /* 0x0000e600ff027b82 */ /* 0x000ea20000000a00 */
[----:B0-----:R-:W-:-:S02]  /*0080*/  IMAD R0, R0, UR5, R5 ;  /* 0x0000000500007c24 */ /* 0x001fc4000f8e0205 */
[----:B-1----:R-:W-:-:S03]  /*0090*/  IMAD R19, R19, UR4, R4 ;  /* 0x0000000413137c24 */ /* 0x002fc6000f8e0204 */
[----:B--2---:R-:W-:-:S04]  /*00a0*/  ISETP.GE.AND P0, PT, R0, R3, PT ;  /* 0x000000030000720c */ /* 0x004fc80003f06270 */
[----:B------:R-:W-:-:S13]  /*00b0*/  ISETP.GE.OR P0, PT, R19, R2, P0 ;  /* 0x000000021300720c */ /* 0x000fda0000706670 */
[----:B------:R-:W-:Y:S05]  /*00c0*/  @P0 EXIT ;  /* 0x000000000000094d */ /* 0x000fea0003800000 */
[----:B------:R-:W0:Y:S01]  /*00d0*/  LDC R2, c[0x0][0x3a0] ;  /* 0x0000e800ff027b82 */ /* 0x000e220000000800 */
[----:B------:R-:W1:Y:S01]  /*00e0*/  LDCU.64 UR4, c[0x0][0x358] ;  /* 0x00006b00ff0477ac */ /* 0x000e620008000a00 */
[----:B------:R-:W-:Y:S01]  /*00f0*/  HFMA2 R24, -RZ, RZ, 0, 0 ;  /* 0x00000000ff187431 */ /* 0x000fe200000001ff */
[----:B0-----:R-:W-:-:S13]  /*0100*/  ISETP.GE.AND P0, PT, R2, 0x1, PT ;  /* 0x000000010200780c */ /* 0x001fda0003f06270 */
[----:B-1----:R-:W-:Y:S05]  /*0110*/  @!P0 BRA `(.L_x_30) ;  /* 0x0000000400e08947 */ /* 0x002fea0003800000 */
[C---:B------:R-:W-:Y:S01]  /*0120*/  ISETP.GE.U32.AND P1, PT, R2.reuse, 0x8, PT ;  /* 0x000000080200780c */ /* 0x040fe20003f26070 */
[----:B------:R-:W-:Y:S01]  /*0130*/  IMAD R20, R19, R2, RZ ;  /* 0x0000000213147224 */ /* 0x000fe200078e02ff */
[----:B------:R-:W-:Y:S02]  /*0140*/  LOP3.LUT R27, R2, 0x7, RZ, 0xc0, !PT ;  /* 0x00000007021b7812 */ /* 0x000fe400078ec0ff */
[----:B------:R-:W-:Y:S02]  /*0150*/  MOV R24, RZ ;  /* 0x000000ff00187202 */ /* 0x000fe40000000f00 */
[----:B------:R-:W-:Y:S02]  /*0160*/  ISETP.NE.AND P0, PT, R27, RZ, PT ;  /* 0x000000ff1b00720c */ /* 0x000fe40003f05270 */
[----:B------:R-:W-:-:S05]  /*0170*/  MOV R21, RZ ;  /* 0x000000ff00157202 */ /* 0x000fca0000000f00 */
[----:B------:R-:W-:Y:S06]  /*0180*/  @!P1 BRA `(.L_x_31) ;  /* 0x0000000000c49947 */ /* 0x000fec0003800000 */
[----:B------:R-:W0:Y:S01]  /*0190*/  LDC.64 R4, c[0x0][0x380] ;  /* 0x0000e000ff047b82 */ /* 0x000e220000000a00 */
[----:B------:R-:W-:Y:S02]  /*01a0*/  LOP3.LUT R21, R2, 0x7ffffff8, RZ, 0xc0, !PT ;  /* 0x7ffffff802157812 */ /* 0x000fe400078ec0ff */
[----:B------:R-:W-:Y:S02]  /*01b0*/  MOV R24, RZ ;  /* 0x000000ff00187202 */ /* 0x000fe40000000f00 */
[----:B------:R-:W-:Y:S02]  /*01c0*/  MOV R18, R0 ;  /* 0x0000000000127202 */ /* 0x000fe40000000f00 */
[----:B------:R-:W-:Y:S01]  /*01d0*/  IADD3 R22, PT, PT, -R21, RZ, RZ ;  /* 0x000000ff15167210 */ /* 0x000fe20007ffe1ff */
[----:B0-----:R-:W-:-:S03]  /*01e0*/  IMAD.WIDE.U32 R4, R20, 0x4, R4 ;  /* 0x0000000414047825 */ /* 0x001fc600078e0004 */
[----:B------:R-:W-:-:S04]  /*01f0*/  IADD3 R6, P1, PT, R4, 0x10, RZ ;  /* 0x0000001004067810 */ /* 0x000fc80007f3e0ff */
[----:B------:R-:W-:-:S09]  /*0200*/  IADD3.X R7, PT, PT, RZ, R5, RZ, P1, !PT ;  /* 0x00000005ff077210 */ /* 0x000fd20000ffe4ff */
.L_x_32:
[----:B------:R-:W0:Y:S01]  /*0210*/  LDC.64 R16, c[0x0][0x388] ;  /* 0x0000e200ff107b82 */ /* 0x000e220000000a00 */
[----:B------:R-:W-:Y:S02]  /*0220*/  MOV R4, R6 ;  /* 0x0000000600047202 */ /* 0x000fe40000000f00 */
[----:B------:R-:W-:-:S05]  /*0230*/  MOV R5, R7 ;  /* 0x0000000700057202 */ /* 0x000fca0000000f00 */
[----:B------:R-:W2:Y:S04]  /*0240*/  LDG.E.CONSTANT R25, desc[UR4][R4.64+-0x10] ;  /* 0xfffff00404197981 */ /* 0x000ea8000c1e9900 */
[----:B------:R-:W3:Y:S04]  /*0250*/  LDG.E.CONSTANT R23, desc[UR4][R4.64+-0xc] ;  /* 0xfffff40404177981 */ /* 0x000ee8000c1e9900 */
[----:B------:R-:W4:Y:S04]  /*0260*/  LDG.E.CONSTANT R29, desc[UR4][R4.64+-0x8] ;  /* 0xfffff804041d7981 */ /* 0x000f28000c1e9900 */
[----:B------:R-:W5:Y:S01]  /*0270*/  LDG.E.CONSTANT R28, desc[UR4][R4.64+-0x4] ;  /* 0xfffffc04041c7981 */ /* 0x000f62000c1e9900 */
[----:B0-----:R-:W-:-:S05]  /*0280*/  IMAD.WIDE R16, R18, 0x4, R16 ;  /* 0x0000000412107825 */ /* 0x001fca00078e0210 */
[----:B------:R0:W2:Y:S01]  /*0290*/  LDG.E.CONSTANT R26, desc[UR4][R16.64] ;  /* 0x00000004101a7981 */ /* 0x0000a2000c1e9900 */
[----:B------:R-:W-:-:S04]  /*02a0*/  IMAD.WIDE R14, R3, 0x4, R16 ;  /* 0x00000004030e7825 */ /* 0x000fc800078e0210 */
[C---:B------:R-:W-:Y:S02]  /*02b0*/  IMAD.WIDE R6, R3.reuse, 0x4, R14 ;  /* 0x0000000403067825 */ /* 0x040fe400078e020e */
[----:B------:R-:W3:Y:S02]  /*02c0*/  LDG.E.CONSTANT R14, desc[UR4][R14.64] ;  /* 0x000000040e0e7981 */ /* 0x000ee4000c1e9900 */
[C---:B------:R-:W-:Y:S02]  /*02d0*/  IMAD.WIDE R10, R3.reuse, 0x4, R6 ;  /* 0x00000004030a7825 */ /* 0x040fe400078e0206 */
[----:B------:R-:W4:Y:S02]  /*02e0*/  LDG.E.CONSTANT R6, desc[UR4][R6.64] ;  /* 0x0000000406067981 */ /* 0x000f24000c1e9900 */
[C---:B------:R-:W-:Y:S02]  /*02f0*/  IMAD.WIDE R8, R3.reuse, 0x4, R10 ;  /* 0x0000000403087825 */ /* 0x040fe400078e020a */
[----:B------:R-:W5:Y:S02]  /*0300*/  LDG.E.CONSTANT R10, desc[UR4][R10.64] ;  /* 0x000000040a0a7981 */ /* 0x000f64000c1e9900 */
[----:B------:R-:W-:-:S02]  /*0310*/  IMAD.WIDE R12, R3, 0x4, R8 ;  /* 0x00000004030c7825 */ /* 0x000fc400078e0208 */
[----:B------:R-:W5:Y:S04]  /*0320*/  LDG.E.CONSTANT R7, desc[UR4][R4.64] ;  /* 0x0000000404077981 */ /* 0x000f68000c1e9900 */
[----:B------:R-:W5:Y:S01]  /*0330*/  LDG.E.CONSTANT R8, desc[UR4][R8.64] ;  /* 0x0000000408087981 */ /* 0x000f62000c1e9900 */
[----:B0-----:R-:W-:-:S03]  /*0340*/  IMAD.WIDE R16, R3, 0x4, R12 ;  /* 0x0000000403107825 */ /* 0x001fc600078e020c */
[----:B------:R-:W5:Y:S04]  /*0350*/  LDG.E.CONSTANT R12, desc[UR4][R12.64] ;  /* 0x000000040c0c7981 */ /* 0x000f68000c1e9900 */
[----:B------:R-:W5:Y:S04]  /*0360*/  LDG.E.CONSTANT R15, desc[UR4][R16.64] ;  /* 0x00000004100f7981 */ /* 0x000f68000c1e9900 */
[----:B------:R-:W5:Y:S04]  /*0370*/  LDG.E.CONSTANT R9, desc[UR4][R4.64+0x4] ;  /* 0x0000040404097981 */ /* 0x000f68000c1e9900 */
[----:B------:R-:W5:Y:S01]  /*0380*/  LDG.E.CONSTANT R11, desc[UR4][R4.64+0xc] ;  /* 0x00000c04040b7981 */ /* 0x000f62000c1e9900 */
[----:B--2---:R-:W-:Y:S01]  /*0390*/  FFMA R26, R25, R26, R24 ;  /* 0x0000001a191a7223 */ /* 0x004fe20000000018 */
[----:B------:R-:W-:-:S02]  /*03a0*/  IMAD.WIDE R24, R3, 0x4, R16 ;  /* 0x0000000403187825 */ /* 0x000fc400078e0210 */
[----:B------:R-:W2:Y:S04]  /*03b0*/  LDG.E.CONSTANT R16, desc[UR4][R4.64+0x8] ;  /* 0x0000080404107981 */ /* 0x000ea8000c1e9900 */
[----:B------:R-:W2:Y:S01]  /*03c0*/  LDG.E.CONSTANT R24, desc[UR4][R24.64] ;  /* 0x0000000418187981 */ /* 0x000ea2000c1e9900 */
[----:B---3--:R-:W-:Y:S01]  /*03d0*/  FFMA R14, R23, R14, R26 ;  /* 0x0000000e170e7223 */ /* 0x008fe2000000001a */
[----:B------:R-:W-:-:S03]  /*03e0*/  IADD3 R22, PT, PT, R22, 0x8, RZ ;  /* 0x0000000816167810 */ /* 0x000fc60007ffe0ff */
[----:B----4-:R-:W-:Y:S01]  /*03f0*/  FFMA R29, R29, R6, R14 ;  /* 0x000000061d1d7223 */ /* 0x010fe2000000000e */
[----:B------:R-:W-:-:S03]  /*0400*/  ISETP.NE.AND P1, PT, R22, RZ, PT ;  /* 0x000000ff1600720c */ /* 0x000fc60003f25270 */
[----:B-----5:R-:W-:Y:S01]  /*0410*/  FFMA R10, R28, R10, R29 ;  /* 0x0000000a1c0a7223 */ /* 0x020fe2000000001d */
[----:B------:R-:W-:-:S03]  /*0420*/  IADD3 R6, P2, PT, R4, 0x20, RZ ;  /* 0x0000002004067810 */ /* 0x000fc60007f5e0ff */
[----:B------:R-:W-:Y:S01]  /*0430*/  FFMA R8, R7, R8, R10 ;  /* 0x0000000807087223 */ /* 0x000fe2000000000a */
[----:B------:R-:W-:Y:S02]  /*0440*/  IADD3.X R7, PT, PT, RZ, R5, RZ, P2, !PT ;  /* 0x00000005ff077210 */ /* 0x000fe400017fe4ff */
[----:B------:R-:W-:Y:S01]  /*0450*/  LEA R18, R3, R18, 0x3 ;  /* 0x0000001203127211 */ /* 0x000fe200078e18ff */
[----:B------:R-:W-:-:S04]  /*0460*/  FFMA R9, R9, R12, R8 ;  /* 0x0000000c09097223 */ /* 0x000fc80000000008 */
[----:B--2---:R-:W-:-:S04]  /*0470*/  FFMA R16, R16, R15, R9 ;  /* 0x0000000f10107223 */ /* 0x004fc80000000009 */
[----:B------:R-:W-:Y:S01]  /*0480*/  FFMA R24, R11, R24, R16 ;  /* 0x000000180b187223 */ /* 0x000fe20000000010 */
[----:B------:R-:W-:Y:S06]  /*0490*/  @P1 BRA `(.L_x_32) ;  /* 0xfffffffc005c1947 */ /* 0x000fec000383ffff */
.L_x_31:
[----:B------:R-:W-:Y:S05]  /*04a0*/  @!P0 BRA `(.L_x_30) ;  /* 0x0000000000fc8947 */ /* 0x000fea0003800000 */
[----:B------:R-:W-:Y:S02]  /*04b0*/  ISETP.GE.U32.AND P1, PT, R27, 0x4, PT ;  /* 0x000000041b00780c */ /* 0x000fe40003f26070 */
[----:B------:R-:W-:-:S04]  /*04c0*/  LOP3.LUT R16, R2, 0x3, RZ, 0xc0, !PT ;  /* 0x0000000302107812 */ /* 0x000fc800078ec0ff */
[----:B------:R-:W-:-:S07]  /*04d0*/  ISETP.NE.AND P0, PT, R16, RZ, PT ;  /* 0x000000ff1000720c */ /* 0x000fce0003f05270 */
[----:B------:R-:W-:Y:S06]  /*04e0*/  @!P1 BRA `(.L_x_33) ;  /* 0x00000000006c9947 */ /* 0x000fec0003800000 */
[----:B------:R-:W0:Y:S01]  /*04f0*/  LDC.64 R6, c[0x0][0x388] ;  /* 0x0000e200ff067b82 */ /* 0x000e220000000a00 */
[----:B------:R-:W1:Y:S01]  /*0500*/  LDCU.64 UR6, c[0x0][0x380] ;  /* 0x00007000ff0677ac */ /* 0x000e620008000a00 */
[----:B------:R-:W-:Y:S01]  /*0510*/  IMAD R9, R21, R3, R0 ;  /* 0x0000000315097224 */ /* 0x000fe200078e0200 */
[CC--:B------:R-:W-:Y:S02]  /*0520*/  IADD3 R5, PT, PT, R20.reuse, R21.reuse, RZ ;  /* 0x0000001514057210 */ /* 0x0c0fe40007ffe0ff */
[----:B------:R-:W-:-:S03]  /*0530*/  IADD3 R10, P1, PT, R20, R21, RZ ;  /* 0x00000015140a7210 */ /* 0x000fc60007f3e0ff */
[----:B------:R-:W2:Y:S01]  /*0540*/  LDC.64 R14, c[0x0][0x380] ;  /* 0x0000e000ff0e7b82 */ /* 0x000ea20000000a00 */
[----:B0-----:R-:W-:-:S04]  /*0550*/  IMAD.WIDE R6, R9, 0x4, R6 ;  /* 0x0000000409067825 */ /* 0x001fc800078e0206 */
[----:B------:R-:W-:Y:S02]  /*0560*/  IMAD.WIDE R8, R3, 0x4, R6 ;  /* 0x0000000403087825 */ /* 0x000fe400078e0206 */
[----:B------:R-:W3:Y:S02]  /*0570*/  LDG.E.CONSTANT R6, desc[UR4][R6.64] ;  /* 0x0000000406067981 */ /* 0x000ee4000c1e9900 */
[----:B--2---:R-:W-:Y:S01]  /*0580*/  IMAD.WIDE.U32 R14, R5, 0x4, R14 ;  /* 0x00000004050e7825 */ /* 0x004fe200078e000e */
[----:B------:R-:W-:Y:S02]  /*0590*/  IADD3.X R5, PT, PT, RZ, RZ, RZ, P1, !PT ;  /* 0x000000ffff057210 */ /* 0x000fe40000ffe4ff */
[----:B-1----:R-:W-:-:S03]  /*05a0*/  LEA R4, P1, R10, UR6, 0x2 ;  /* 0x000000060a047c11 */ /* 0x002fc6000f8210ff */
[----:B------:R-:W3:Y:S01]  /*05b0*/  LDG.E.CONSTANT R15, desc[UR4][R14.64] ;  /* 0x000000040e0f7981 */ /* 0x000ee2000c1e9900 */
[----:B------:R-:W-:Y:S01]  /*05c0*/  LEA.HI.X R5, R10, UR7, R5, 0x2, P1 ;  /* 0x000000070a057c11 */ /* 0x000fe200088f1405 */
[C---:B------:R-:W-:Y:S02]  /*05d0*/  IMAD.WIDE R10, R3.reuse, 0x4, R8 ;  /* 0x00000004030a7825 */ /* 0x040fe400078e0208 */
[----:B------:R-:W2:Y:S04]  /*05e0*/  LDG.E.CONSTANT R8, desc[UR4][R8.64] ;  /* 0x0000000408087981 */ /* 0x000ea8000c1e9900 */
[----:B------:R-:W2:Y:S01]  /*05f0*/  LDG.E.CONSTANT R17, desc[UR4][R4.64+0x4] ;  /* 0x0000040404117981 */ /* 0x000ea2000c1e9900 */
[----:B------:R-:W-:-:S03]  /*0600*/  IMAD.WIDE R12, R3, 0x4, R10 ;  /* 0x00000004030c7825 */ /* 0x000fc600078e020a */
[----:B------:R-:W4:Y:S04]  /*0610*/  LDG.E.CONSTANT R22, desc[UR4][R10.64] ;  /* 0x000000040a167981 */ /* 0x000f28000c1e9900 */
[----:B------:R-:W4:Y:S04]  /*0620*/  LDG.E.CONSTANT R18, desc[UR4][R4.64+0x8] ;  /* 0x0000080404127981 */ /* 0x000f28000c1e9900 */
[----:B------:R-:W5:Y:S04]  /*0630*/  LDG.E.CONSTANT R26, desc[UR4][R4.64+0xc] ;  /* 0x00000c04041a7981 */ /* 0x000f68000c1e9900 */
[----:B------:R-:W5:Y:S01]  /*0640*/  LDG.E.CONSTANT R12, desc[UR4][R12.64] ;  /* 0x000000040c0c7981 */ /* 0x000f62000c1e9900 */
[----:B------:R-:W-:Y:S01]  /*0650*/  IADD3 R21, PT, PT, R21, 0x4, RZ ;  /* 0x0000000415157810 */ /* 0x000fe20007ffe0ff */
[----:B---3--:R-:W-:-:S04]  /*0660*/  FFMA R24, R15, R6, R24 ;  /* 0x000000060f187223 */ /* 0x008fc80000000018 */
[----:B--2---:R-:W-:-:S04]  /*0670*/  FFMA R17, R17, R8, R24 ;  /* 0x0000000811117223 */ /* 0x004fc80000000018 */
[----:B----4-:R-:W-:-:S04]  /*0680*/  FFMA R17, R18, R22, R17 ;  /* 0x0000001612117223 */ /* 0x010fc80000000011 */
[----:B-----5:R-:W-:-:S07]  /*0690*/  FFMA R24, R26, R12, R17 ;  /* 0x0000000c1a187223 */ /* 0x020fce0000000011 */
.L_x_33:
[----:B------:R-:W-:Y:S05]  /*06a0*/  @!P0 BRA `(.L_x_30) ;  /* 0x00000000007c8947 */ /* 0x000fea0003800000 */
[----:B------:R-:W-:Y:S01]  /*06b0*/  ISETP.NE.AND P1, PT, R16, 0x1, PT ;  /* 0x000000011000780c */ /* 0x000fe20003f25270 */
[----:B------:R-:W0:Y:S01]  /*06c0*/  LDC.64 R12, c[0x0][0x380] ;  /* 0x0000e000ff0c7b82 */ /* 0x000e220000000a00 */
[----:B------:R-:W-:-:S04]  /*06d0*/  LOP3.LUT R2, R2, 0x1, RZ, 0xc0, !PT ;  /* 0x0000000102027812 */ /* 0x000fc800078ec0ff */
[----:B------:R-:W-:-:S03]  /*06e0*/  ISETP.NE.U32.AND P0, PT, R2, 0x1, PT ;  /* 0x000000010200780c */ /* 0x000fc60003f05070 */
[----:B------:R-:W1:Y:S04]  /*06f0*/  LDC.64 R10, c[0x0][0x388] ;  /* 0x0000e200ff0a7b82 */ /* 0x000e680000000a00 */
[CC--:B------:R-:W-:Y:S02]  /*0700*/  @P1 IADD3 R15, PT, PT, R20.reuse, R21.reuse, RZ ;  /* 0x00000015140f1210 */ /* 0x0c0fe40007ffe0ff */
[----:B------:R-:W-:Y:S02]  /*0710*/  @P1 IADD3 R2, P2, PT, R20, R21, RZ ;  /* 0x0000001514021210 */ /* 0x000fe40007f5e0ff */
[----:B------:R-:W2:Y:S02]  /*0720*/  @P1 LDC.64 R4, c[0x0][0x380] ;  /* 0x0000e000ff041b82 */ /* 0x000ea40000000a00 */
[----:B------:R-:W-:-:S06]  /*0730*/  @P1 IADD3.X R14, PT, PT, RZ, RZ, RZ, P2, !PT ;  /* 0x000000ffff0e1210 */ /* 0x000fcc00017fe4ff */
[----:B------:R-:W3:Y:S01]  /*0740*/  LDC.64 R6, c[0x0][0x380] ;  /* 0x0000e000ff067b82 */ /* 0x000ee20000000a00 */
[----:B0-----:R-:W-:-:S04]  /*0750*/  @P1 IMAD.WIDE.U32 R12, R15, 0x4, R12 ;  /* 0x000000040f0c1825 */ /* 0x001fc800078e000c */
[C---:B------:R-:W-:Y:S01]  /*0760*/  @P1 IMAD R15, R21.reuse, R3, R0 ;  /* 0x00000003150f1224 */ /* 0x040fe200078e0200 */
[----:B------:R-:W-:Y:S01]  /*0770*/  @P1 IADD3 R21, PT, PT, R21, 0x2, RZ ;  /* 0x0000000215151810 */ /* 0x000fe20007ffe0ff */
[----:B------:R-:W4:Y:S01]  /*0780*/  @P1 LDG.E.CONSTANT R13, desc[UR4][R12.64] ;  /* 0x000000040c0d1981 */ /* 0x000f22000c1e9900 */
[----:B------:R-:W0:Y:S01]  /*0790*/  LDC.64 R8, c[0x0][0x388] ;  /* 0x0000e200ff087b82 */ /* 0x000e220000000a00 */
[----:B-1----:R-:W-:Y:S01]  /*07a0*/  @P1 IMAD.WIDE R10, R15, 0x4, R10 ;  /* 0x000000040f0a1825 */ /* 0x002fe200078e020a */
[----:B------:R-:W-:Y:S02]  /*07b0*/  @!P0 IADD3 R17, PT, PT, R20, R21, RZ ;  /* 0x0000001514118210 */ /* 0x000fe40007ffe0ff */
[----:B--2---:R-:W-:Y:S01]  /*07c0*/  @P1 LEA R4, P2, R2, R4, 0x2 ;  /* 0x0000000402041211 */ /* 0x004fe200078410ff */
[----:B------:R-:W-:-:S03]  /*07d0*/  @!P0 IMAD R21, R21, R3, R0 ;  /* 0x0000000315158224 */ /* 0x000fc600078e0200 */
[----:B------:R-:W-:Y:S01]  /*07e0*/  @P1 LEA.HI.X R5, R2, R5, R14, 0x2, P2 ;  /* 0x0000000502051211 */ /* 0x000fe200010f140e */
[----:B------:R-:W-:Y:S01]  /*07f0*/  @P1 IMAD.WIDE R14, R3, 0x4, R10 ;  /* 0x00000004030e1825 */ /* 0x000fe200078e020a */
[----:B------:R-:W4:Y:S03]  /*0800*/  @P1 LDG.E.CONSTANT R2, desc[UR4][R10.64] ;  /* 0x000000040a021981 */ /* 0x000f26000c1e9900 */
[----:B---3--:R-:W-:Y:S01]  /*0810*/  @!P0 IMAD.WIDE.U32 R6, R17, 0x4, R6 ;  /* 0x0000000411068825 */ /* 0x008fe200078e0006 */
[----:B------:R-:W2:Y:S04]  /*0820*/  @P1 LDG.E.CONSTANT R5, desc[UR4][R4.64+0x4] ;  /* 0x0000040404051981 */ /* 0x000ea8000c1e9900 */
[----:B------:R-:W2:Y:S01]  /*0830*/  @P1 LDG.E.CONSTANT R14, desc[UR4][R14.64] ;  /* 0x000000040e0e1981 */ /* 0x000ea2000c1e9900 */
[----:B0-----:R-:W-:-:S03]  /*0840*/  @!P0 IMAD.WIDE R8, R21, 0x4, R8 ;  /* 0x0000000415088825 */ /* 0x001fc600078e0208 */
[----:B------:R-:W3:Y:S04]  /*0850*/  @!P0 LDG.E.CONSTANT R7, desc[UR4][R6.64] ;  /* 0x0000000406078981 */ /* 0x000ee8000c1e9900 */
[----:B------:R-:W3:Y:S01]  /*0860*/  @!P0 LDG.E.CONSTANT R8, desc[UR4][R8.64] ;  /* 0x0000000408088981 */ /* 0x000ee2000c1e9900 */
[----:B----4-:R-:W-:-:S04]  /*0870*/  @P1 FFMA R2, R13, R2, R24 ;  /* 0x000000020d021223 */ /* 0x010fc80000000018 */
[----:B--2---:R-:W-:-:S04]  /*0880*/  @P1 FFMA R24, R5, R14, R2 ;  /* 0x0000000e05181223 */ /* 0x004fc80000000002 */
[----:B---3--:R-:W-:-:S07]  /*0890*/  @!P0 FFMA R24, R7, R8, R24 ;  /* 0x0000000807188223 */ /* 0x008fce0000000018 */
.L_x_30:
[----:B------:R-:W0:Y:S01]  /*08a0*/  LDC.64 R4, c[0x0][0x390] ;  /* 0x0000e400ff047b82 */ /* 0x000e220000000a00 */
[----:B------:R-:W-:-:S04]  /*08b0*/  IMAD R3, R19, R3, R0 ;  /* 0x0000000313037224 */ /* 0x000fc800078e0200 */
[----:B0-----:R-:W-:-:S05]  /*08c0*/  IMAD.WIDE R2, R3, 0x4, R4 ;  /* 0x0000000403027825 */ /* 0x001fca00078e0204 */
[----:B------:R-:W-:Y:S01]  /*08d0*/  STG.E desc[UR4][R2.64], R24 ;  /* 0x0000001802007986 */ /* 0x000fe2000c101904 */
[----:B------:R-:W-:Y:S05]  /*08e0*/  EXIT ;  /* 0x000000000000794d */ /* 0x000fea0003800000 */
.L_x_34:
        /* <DEDUP_REMOVED lines=9> */
.L_x_37:


//--------------------- .nv.shared._Z18colTiledGemmUnrollILi16EEvPKfS1_Pfiii --------------------------
	.section	.nv.shared._Z18colTiledGemmUnrollILi16EEvPKfS1_Pfiii,"aw",@nobits
	.sectionflags	@""
	.align	16
	.zero		1024


//--------------------- .nv.shared.reserved.0     --------------------------
	.section	.nv.shared.reserved.0,"aw",@nobits
	.weak		__nv_reservedSMEM_offset_0_alias
	.size		__nv_reservedSMEM_offset_0_alias, 0, 64
	.other		__nv_reservedSMEM_offset_0_alias,@"STO_CUDA_RESERVED_SHARED STV_DEFAULT"
__nv_reservedSMEM_offset_0_alias:
	.zero		0
	.zero		64


//--------------------- .nv.shared._Z12colTiledGemmILi16ELi16EEvPKfS1_Pfiii --------------------------
	.section	.nv.shared._Z12colTiledGemmILi16ELi16EEvPKfS1_Pfiii,"aw",@nobits
	.sectionflags	@""
	.align	16
	.zero		1024


//--------------------- .nv.shared._Z9naiveGemmPKfS0_Pfiii --------------------------
	.section	.nv.shared._Z9naiveGemmPKfS0_Pfiii,"aw",@nobits
	.sectionflags	@""
	.align	16
	.zero		1024


//--------------------- .nv.constant0._Z18colTiledGemmUnrollILi16EEvPKfS1_Pfiii --------------------------
	.section	.nv.constant0._Z18colTiledGemmUnrollILi16EEvPKfS1_Pfiii,"a",@progbits
	.sectionflags	@""
	.align	4
.nv.constant0._Z18colTiledGemmUnrollILi16EEvPKfS1_Pfiii:
	.zero		932


//--------------------- .nv.constant0._Z12colTiledGemmILi16ELi16EEvPKfS1_Pfiii --------------------------
	.section	.nv.constant0._Z12colTiledGemmILi16ELi16EEvPKfS1_Pfiii,"a",@progbits
	.sectionflags	@""
	.align	4
.nv.constant0._Z12colTiledGemmILi16ELi16EEvPKfS1_Pfiii:
	.zero		932


//--------------------- .nv.constant0._Z9naiveGemmPKfS0_Pfiii --------------------------
	.section	.nv.constant0._Z9naiveGemmPKfS0_Pfiii,"a",@progbits
	.sectionflags	@""
	.align	4
.nv.constant0._Z9naiveGemmPKfS0_Pfiii:
	.zero		932


//--------------------- SYMBOLS --------------------------

	.type		.nv.reservedSmem.offset0,@object
	.size		.nv.reservedSmem.offset0,0x4
	.type		.nv.reservedSmem.cap,@object
	.size		.nv.reservedSmem.cap,0x4
